//
// Generated by NVIDIA NVVM Compiler
//
// Compiler Build ID: CL-36424714
// Cuda compilation tools, release 13.0, V13.0.88
// Based on NVVM 20.0.0
//

.version 9.0
.target sm_100
.address_size 64

	// .globl	_Z10min_kernelPiPS_i
.extern .func  (.param .b32 func_retval0) vprintf
(
	.param .b64 vprintf_param_0,
	.param .b64 vprintf_param_1
)
;
// _ZZ10min_kernelPiPS_iE7mintile has been demoted
.global .align 1 .b8 $str[34] = {109, 105, 110, 116, 105, 108, 101, 32, 105, 110, 105, 99, 105, 97, 108, 32, 116, 105, 100, 61, 37, 100, 32, 105, 110, 100, 101, 120, 61, 37, 100, 58, 10};
.global .align 1 .b8 $str$1[4] = {37, 100, 32};
.global .align 1 .b8 $str$2[2] = {10};
.global .align 1 .b8 $str$3[31] = {109, 105, 110, 116, 105, 108, 101, 32, 116, 105, 100, 61, 37, 100, 32, 105, 110, 100, 101, 120, 61, 37, 100, 44, 32, 115, 61, 37, 100, 10};

.visible .entry _Z10min_kernelPiPS_i(
	.param .u64 .ptr .align 1 _Z10min_kernelPiPS_i_param_0,
	.param .u64 .ptr .align 1 _Z10min_kernelPiPS_i_param_1,
	.param .u32 _Z10min_kernelPiPS_i_param_2
)
{
	.local .align 8 .b8 	__local_depot0[16];
	.reg .b64 	%SP;
	.reg .b64 	%SPL;
	.reg .pred 	%p<25>;
	.reg .b32 	%r<184>;
	.reg .b64 	%rd<48>;
	// demoted variable
	.shared .align 4 .b8 _ZZ10min_kernelPiPS_iE7mintile[12];
	mov.u64 	%SPL, __local_depot0;
	cvta.local.u64 	%SP, %SPL;
	ld.param.u64 	%rd2, [_Z10min_kernelPiPS_i_param_0];
	ld.param.u64 	%rd3, [_Z10min_kernelPiPS_i_param_1];
	ld.param.u32 	%r36, [_Z10min_kernelPiPS_i_param_2];
	cvta.to.global.u64 	%rd4, %rd3;
	add.u64 	%rd5, %SP, 0;
	add.u64 	%rd1, %SPL, 0;
	mov.u32 	%r1, %tid.x;
	mov.u32 	%r2, %ctaid.x;
	mul.wide.u32 	%rd6, %r2, 8;
	add.s64 	%rd7, %rd4, %rd6;
	ld.global.u64 	%rd8, [%rd7];
	mul.wide.u32 	%rd9, %r1, 4;
	add.s64 	%rd10, %rd8, %rd9;
	ld.u32 	%r37, [%rd10];
	shl.b32 	%r38, %r1, 2;
	mov.u32 	%r39, _ZZ10min_kernelPiPS_iE7mintile;
	add.s32 	%r40, %r39, %r38;
	st.shared.u32 	[%r40], %r37;
	bar.sync 	0;
	or.b32  	%r3, %r1, %r2;
	setp.ne.s32 	%p1, %r3, 0;
	@%p1 bra 	$L__BB0_14;
	st.local.v2.u32 	[%rd1], {%r1, %r2};
	mov.u64 	%rd11, $str;
	cvta.global.u64 	%rd12, %rd11;
	{ // callseq 0, 0
	.param .b64 param0;
	st.param.b64 	[param0], %rd12;
	.param .b64 param1;
	st.param.b64 	[param1], %rd5;
	.param .b32 retval0;
	call.uni (retval0), 
	vprintf, 
	(
	param0, 
	param1
	);
	ld.param.b32 	%r41, [retval0];
	} // callseq 0
	setp.lt.s32 	%p2, %r36, 1;
	@%p2 bra 	$L__BB0_13;
	and.b32  	%r4, %r36, 7;
	setp.lt.u32 	%p3, %r36, 8;
	mov.b32 	%r176, 0;
	@%p3 bra 	$L__BB0_5;
	and.b32  	%r176, %r36, 2147483640;
	mov.b32 	%r174, 0;
	mov.u64 	%rd14, $str$1;
$L__BB0_4:
	.pragma "nounroll";
	shl.b32 	%r45, %r174, 2;
	add.s32 	%r47, %r39, %r45;
	ld.shared.u32 	%r48, [%r47];
	st.local.u32 	[%rd1], %r48;
	cvta.global.u64 	%rd15, %rd14;
	{ // callseq 1, 0
	.param .b64 param0;
	st.param.b64 	[param0], %rd15;
	.param .b64 param1;
	st.param.b64 	[param1], %rd5;
	.param .b32 retval0;
	call.uni (retval0), 
	vprintf, 
	(
	param0, 
	param1
	);
	ld.param.b32 	%r49, [retval0];
	} // callseq 1
	ld.shared.u32 	%r51, [%r47+4];
	st.local.u32 	[%rd1], %r51;
	{ // callseq 2, 0
	.param .b64 param0;
	st.param.b64 	[param0], %rd15;
	.param .b64 param1;
	st.param.b64 	[param1], %rd5;
	.param .b32 retval0;
	call.uni (retval0), 
	vprintf, 
	(
	param0, 
	param1
	);
	ld.param.b32 	%r52, [retval0];
	} // callseq 2
	ld.shared.u32 	%r54, [%r47+8];
	st.local.u32 	[%rd1], %r54;
	{ // callseq 3, 0
	.param .b64 param0;
	st.param.b64 	[param0], %rd15;
	.param .b64 param1;
	st.param.b64 	[param1], %rd5;
	.param .b32 retval0;
	call.uni (retval0), 
	vprintf, 
	(
	param0, 
	param1
	);
	ld.param.b32 	%r55, [retval0];
	} // callseq 3
	ld.shared.u32 	%r57, [%r47+12];
	st.local.u32 	[%rd1], %r57;
	{ // callseq 4, 0
	.param .b64 param0;
	st.param.b64 	[param0], %rd15;
	.param .b64 param1;
	st.param.b64 	[param1], %rd5;
	.param .b32 retval0;
	call.uni (retval0), 
	vprintf, 
	(
	param0, 
	param1
	);
	ld.param.b32 	%r58, [retval0];
	} // callseq 4
	ld.shared.u32 	%r60, [%r47+16];
	st.local.u32 	[%rd1], %r60;
	{ // callseq 5, 0
	.param .b64 param0;
	st.param.b64 	[param0], %rd15;
	.param .b64 param1;
	st.param.b64 	[param1], %rd5;
	.param .b32 retval0;
	call.uni (retval0), 
	vprintf, 
	(
	param0, 
	param1
	);
	ld.param.b32 	%r61, [retval0];
	} // callseq 5
	ld.shared.u32 	%r63, [%r47+20];
	st.local.u32 	[%rd1], %r63;
	{ // callseq 6, 0
	.param .b64 param0;
	st.param.b64 	[param0], %rd15;
	.param .b64 param1;
	st.param.b64 	[param1], %rd5;
	.param .b32 retval0;
	call.uni (retval0), 
	vprintf, 
	(
	param0, 
	param1
	);
	ld.param.b32 	%r64, [retval0];
	} // callseq 6
	ld.shared.u32 	%r66, [%r47+24];
	st.local.u32 	[%rd1], %r66;
	{ // callseq 7, 0
	.param .b64 param0;
	st.param.b64 	[param0], %rd15;
	.param .b64 param1;
	st.param.b64 	[param1], %rd5;
	.param .b32 retval0;
	call.uni (retval0), 
	vprintf, 
	(
	param0, 
	param1
	);
	ld.param.b32 	%r67, [retval0];
	} // callseq 7
	ld.shared.u32 	%r69, [%r47+28];
	st.local.u32 	[%rd1], %r69;
	{ // callseq 8, 0
	.param .b64 param0;
	st.param.b64 	[param0], %rd15;
	.param .b64 param1;
	st.param.b64 	[param1], %rd5;
	.param .b32 retval0;
	call.uni (retval0), 
	vprintf, 
	(
	param0, 
	param1
	);
	ld.param.b32 	%r70, [retval0];
	} // callseq 8
	add.s32 	%r174, %r174, 8;
	setp.ne.s32 	%p4, %r174, %r176;
	@%p4 bra 	$L__BB0_4;
$L__BB0_5:
	setp.eq.s32 	%p5, %r4, 0;
	@%p5 bra 	$L__BB0_13;
	and.b32  	%r9, %r36, 3;
	setp.lt.u32 	%p6, %r4, 4;
	@%p6 bra 	$L__BB0_8;
	shl.b32 	%r72, %r176, 2;
	add.s32 	%r74, %r39, %r72;
	ld.shared.u32 	%r75, [%r74];
	st.local.u32 	[%rd1], %r75;
	mov.u64 	%rd17, $str$1;
	cvta.global.u64 	%rd18, %rd17;
	{ // callseq 9, 0
	.param .b64 param0;
	st.param.b64 	[param0], %rd18;
	.param .b64 param1;
	st.param.b64 	[param1], %rd5;
	.param .b32 retval0;
	call.uni (retval0), 
	vprintf, 
	(
	param0, 
	param1
	);
	ld.param.b32 	%r76, [retval0];
	} // callseq 9
	ld.shared.u32 	%r78, [%r74+4];
	st.local.u32 	[%rd1], %r78;
	{ // callseq 10, 0
	.param .b64 param0;
	st.param.b64 	[param0], %rd18;
	.param .b64 param1;
	st.param.b64 	[param1], %rd5;
	.param .b32 retval0;
	call.uni (retval0), 
	vprintf, 
	(
	param0, 
	param1
	);
	ld.param.b32 	%r79, [retval0];
	} // callseq 10
	ld.shared.u32 	%r81, [%r74+8];
	st.local.u32 	[%rd1], %r81;
	{ // callseq 11, 0
	.param .b64 param0;
	st.param.b64 	[param0], %rd18;
	.param .b64 param1;
	st.param.b64 	[param1], %rd5;
	.param .b32 retval0;
	call.uni (retval0), 
	vprintf, 
	(
	param0, 
	param1
	);
	ld.param.b32 	%r82, [retval0];
	} // callseq 11
	ld.shared.u32 	%r84, [%r74+12];
	st.local.u32 	[%rd1], %r84;
	{ // callseq 12, 0
	.param .b64 param0;
	st.param.b64 	[param0], %rd18;
	.param .b64 param1;
	st.param.b64 	[param1], %rd5;
	.param .b32 retval0;
	call.uni (retval0), 
	vprintf, 
	(
	param0, 
	param1
	);
	ld.param.b32 	%r85, [retval0];
	} // callseq 12
	add.s32 	%r176, %r176, 4;
$L__BB0_8:
	setp.eq.s32 	%p7, %r9, 0;
	@%p7 bra 	$L__BB0_13;
	setp.eq.s32 	%p8, %r9, 1;
	@%p8 bra 	$L__BB0_11;
	shl.b32 	%r87, %r176, 2;
	add.s32 	%r89, %r39, %r87;
	ld.shared.u32 	%r90, [%r89];
	st.local.u32 	[%rd1], %r90;
	mov.u64 	%rd20, $str$1;
	cvta.global.u64 	%rd21, %rd20;
	{ // callseq 13, 0
	.param .b64 param0;
	st.param.b64 	[param0], %rd21;
	.param .b64 param1;
	st.param.b64 	[param1], %rd5;
	.param .b32 retval0;
	call.uni (retval0), 
	vprintf, 
	(
	param0, 
	param1
	);
	ld.param.b32 	%r91, [retval0];
	} // callseq 13
	ld.shared.u32 	%r93, [%r89+4];
	st.local.u32 	[%rd1], %r93;
	{ // callseq 14, 0
	.param .b64 param0;
	st.param.b64 	[param0], %rd21;
	.param .b64 param1;
	st.param.b64 	[param1], %rd5;
	.param .b32 retval0;
	call.uni (retval0), 
	vprintf, 
	(
	param0, 
	param1
	);
	ld.param.b32 	%r94, [retval0];
	} // callseq 14
	add.s32 	%r176, %r176, 2;
$L__BB0_11:
	and.b32  	%r96, %r36, 1;
	setp.eq.b32 	%p9, %r96, 1;
	not.pred 	%p10, %p9;
	@%p10 bra 	$L__BB0_13;
	shl.b32 	%r97, %r176, 2;
	add.s32 	%r99, %r39, %r97;
	ld.shared.u32 	%r100, [%r99];
	st.local.u32 	[%rd1], %r100;
	mov.u64 	%rd23, $str$1;
	cvta.global.u64 	%rd24, %rd23;
	{ // callseq 15, 0
	.param .b64 param0;
	st.param.b64 	[param0], %rd24;
	.param .b64 param1;
	st.param.b64 	[param1], %rd5;
	.param .b32 retval0;
	call.uni (retval0), 
	vprintf, 
	(
	param0, 
	param1
	);
	ld.param.b32 	%r101, [retval0];
	} // callseq 15
$L__BB0_13:
	mov.u64 	%rd26, $str$2;
	cvta.global.u64 	%rd27, %rd26;
	{ // callseq 16, 0
	.param .b64 param0;
	st.param.b64 	[param0], %rd27;
	.param .b64 param1;
	st.param.b64 	[param1], 0;
	.param .b32 retval0;
	call.uni (retval0), 
	vprintf, 
	(
	param0, 
	param1
	);
	ld.param.b32 	%r103, [retval0];
	} // callseq 16
$L__BB0_14:
	mov.u32 	%r14, %ntid.x;
	setp.lt.u32 	%p11, %r14, 2;
	@%p11 bra 	$L__BB0_34;
	add.s32 	%r15, %r14, -1;
	and.b32  	%r16, %r36, 7;
	add.s32 	%r17, %r16, -1;
	and.b32  	%r18, %r36, 3;
	and.b32  	%r19, %r36, 2147483640;
	and.b32  	%r20, %r36, 1;
	neg.s32 	%r21, %r19;
	mov.b32 	%r178, 1;
	mov.u64 	%rd28, $str$3;
	mov.u64 	%rd40, $str$1;
	mov.u64 	%rd43, $str$2;
$L__BB0_16:
	shl.b32 	%r23, %r178, 1;
	mul.lo.s32 	%r24, %r23, %r1;
	setp.ge.u32 	%p12, %r24, %r15;
	@%p12 bra 	$L__BB0_19;
	add.s32 	%r106, %r24, %r178;
	shl.b32 	%r107, %r106, 2;
	mov.u32 	%r108, _ZZ10min_kernelPiPS_iE7mintile;
	add.s32 	%r109, %r108, %r107;
	ld.shared.u32 	%r25, [%r109];
	shl.b32 	%r110, %r24, 2;
	add.s32 	%r26, %r108, %r110;
	ld.shared.u32 	%r111, [%r26];
	setp.ge.s32 	%p13, %r25, %r111;
	@%p13 bra 	$L__BB0_19;
	st.shared.u32 	[%r26], %r25;
$L__BB0_19:
	setp.ne.s32 	%p14, %r3, 0;
	bar.sync 	0;
	@%p14 bra 	$L__BB0_33;
	setp.lt.s32 	%p15, %r36, 1;
	st.local.v2.u32 	[%rd1], {%r1, %r2};
	st.local.u32 	[%rd1+8], %r178;
	cvta.global.u64 	%rd29, %rd28;
	{ // callseq 17, 0
	.param .b64 param0;
	st.param.b64 	[param0], %rd29;
	.param .b64 param1;
	st.param.b64 	[param1], %rd5;
	.param .b32 retval0;
	call.uni (retval0), 
	vprintf, 
	(
	param0, 
	param1
	);
	ld.param.b32 	%r112, [retval0];
	} // callseq 17
	@%p15 bra 	$L__BB0_32;
	setp.lt.u32 	%p16, %r36, 8;
	mov.b32 	%r182, 0;
	@%p16 bra 	$L__BB0_24;
	mov.u32 	%r116, _ZZ10min_kernelPiPS_iE7mintile;
	add.s32 	%r179, %r116, 16;
	mov.u32 	%r180, %r21;
$L__BB0_23:
	.pragma "nounroll";
	ld.shared.u32 	%r117, [%r179+-16];
	st.local.u32 	[%rd1], %r117;
	cvta.global.u64 	%rd32, %rd40;
	{ // callseq 18, 0
	.param .b64 param0;
	st.param.b64 	[param0], %rd32;
	.param .b64 param1;
	st.param.b64 	[param1], %rd5;
	.param .b32 retval0;
	call.uni (retval0), 
	vprintf, 
	(
	param0, 
	param1
	);
	ld.param.b32 	%r118, [retval0];
	} // callseq 18
	ld.shared.u32 	%r120, [%r179+-12];
	st.local.u32 	[%rd1], %r120;
	{ // callseq 19, 0
	.param .b64 param0;
	st.param.b64 	[param0], %rd32;
	.param .b64 param1;
	st.param.b64 	[param1], %rd5;
	.param .b32 retval0;
	call.uni (retval0), 
	vprintf, 
	(
	param0, 
	param1
	);
	ld.param.b32 	%r121, [retval0];
	} // callseq 19
	ld.shared.u32 	%r123, [%r179+-8];
	st.local.u32 	[%rd1], %r123;
	{ // callseq 20, 0
	.param .b64 param0;
	st.param.b64 	[param0], %rd32;
	.param .b64 param1;
	st.param.b64 	[param1], %rd5;
	.param .b32 retval0;
	call.uni (retval0), 
	vprintf, 
	(
	param0, 
	param1
	);
	ld.param.b32 	%r124, [retval0];
	} // callseq 20
	ld.shared.u32 	%r126, [%r179+-4];
	st.local.u32 	[%rd1], %r126;
	{ // callseq 21, 0
	.param .b64 param0;
	st.param.b64 	[param0], %rd32;
	.param .b64 param1;
	st.param.b64 	[param1], %rd5;
	.param .b32 retval0;
	call.uni (retval0), 
	vprintf, 
	(
	param0, 
	param1
	);
	ld.param.b32 	%r127, [retval0];
	} // callseq 21
	ld.shared.u32 	%r129, [%r179];
	st.local.u32 	[%rd1], %r129;
	{ // callseq 22, 0
	.param .b64 param0;
	st.param.b64 	[param0], %rd32;
	.param .b64 param1;
	st.param.b64 	[param1], %rd5;
	.param .b32 retval0;
	call.uni (retval0), 
	vprintf, 
	(
	param0, 
	param1
	);
	ld.param.b32 	%r130, [retval0];
	} // callseq 22
	ld.shared.u32 	%r132, [%r179+4];
	st.local.u32 	[%rd1], %r132;
	{ // callseq 23, 0
	.param .b64 param0;
	st.param.b64 	[param0], %rd32;
	.param .b64 param1;
	st.param.b64 	[param1], %rd5;
	.param .b32 retval0;
	call.uni (retval0), 
	vprintf, 
	(
	param0, 
	param1
	);
	ld.param.b32 	%r133, [retval0];
	} // callseq 23
	ld.shared.u32 	%r135, [%r179+8];
	st.local.u32 	[%rd1], %r135;
	{ // callseq 24, 0
	.param .b64 param0;
	st.param.b64 	[param0], %rd32;
	.param .b64 param1;
	st.param.b64 	[param1], %rd5;
	.param .b32 retval0;
	call.uni (retval0), 
	vprintf, 
	(
	param0, 
	param1
	);
	ld.param.b32 	%r136, [retval0];
	} // callseq 24
	ld.shared.u32 	%r138, [%r179+12];
	st.local.u32 	[%rd1], %r138;
	{ // callseq 25, 0
	.param .b64 param0;
	st.param.b64 	[param0], %rd32;
	.param .b64 param1;
	st.param.b64 	[param1], %rd5;
	.param .b32 retval0;
	call.uni (retval0), 
	vprintf, 
	(
	param0, 
	param1
	);
	ld.param.b32 	%r139, [retval0];
	} // callseq 25
	add.s32 	%r180, %r180, 8;
	add.s32 	%r179, %r179, 32;
	setp.ne.s32 	%p17, %r180, 0;
	mov.u32 	%r182, %r19;
	@%p17 bra 	$L__BB0_23;
$L__BB0_24:
	setp.eq.s32 	%p18, %r16, 0;
	@%p18 bra 	$L__BB0_32;
	setp.lt.u32 	%p19, %r17, 3;
	@%p19 bra 	$L__BB0_27;
	shl.b32 	%r141, %r182, 2;
	mov.u32 	%r142, _ZZ10min_kernelPiPS_iE7mintile;
	add.s32 	%r143, %r142, %r141;
	ld.shared.u32 	%r144, [%r143];
	st.local.u32 	[%rd1], %r144;
	cvta.global.u64 	%rd35, %rd40;
	{ // callseq 26, 0
	.param .b64 param0;
	st.param.b64 	[param0], %rd35;
	.param .b64 param1;
	st.param.b64 	[param1], %rd5;
	.param .b32 retval0;
	call.uni (retval0), 
	vprintf, 
	(
	param0, 
	param1
	);
	ld.param.b32 	%r145, [retval0];
	} // callseq 26
	ld.shared.u32 	%r147, [%r143+4];
	st.local.u32 	[%rd1], %r147;
	{ // callseq 27, 0
	.param .b64 param0;
	st.param.b64 	[param0], %rd35;
	.param .b64 param1;
	st.param.b64 	[param1], %rd5;
	.param .b32 retval0;
	call.uni (retval0), 
	vprintf, 
	(
	param0, 
	param1
	);
	ld.param.b32 	%r148, [retval0];
	} // callseq 27
	ld.shared.u32 	%r150, [%r143+8];
	st.local.u32 	[%rd1], %r150;
	{ // callseq 28, 0
	.param .b64 param0;
	st.param.b64 	[param0], %rd35;
	.param .b64 param1;
	st.param.b64 	[param1], %rd5;
	.param .b32 retval0;
	call.uni (retval0), 
	vprintf, 
	(
	param0, 
	param1
	);
	ld.param.b32 	%r151, [retval0];
	} // callseq 28
	ld.shared.u32 	%r153, [%r143+12];
	st.local.u32 	[%rd1], %r153;
	{ // callseq 29, 0
	.param .b64 param0;
	st.param.b64 	[param0], %rd35;
	.param .b64 param1;
	st.param.b64 	[param1], %rd5;
	.param .b32 retval0;
	call.uni (retval0), 
	vprintf, 
	(
	param0, 
	param1
	);
	ld.param.b32 	%r154, [retval0];
	} // callseq 29
	add.s32 	%r182, %r182, 4;
$L__BB0_27:
	setp.eq.s32 	%p20, %r18, 0;
	@%p20 bra 	$L__BB0_32;
	setp.eq.s32 	%p21, %r18, 1;
	@%p21 bra 	$L__BB0_30;
	shl.b32 	%r156, %r182, 2;
	mov.u32 	%r157, _ZZ10min_kernelPiPS_iE7mintile;
	add.s32 	%r158, %r157, %r156;
	ld.shared.u32 	%r159, [%r158];
	st.local.u32 	[%rd1], %r159;
	cvta.global.u64 	%rd38, %rd40;
	{ // callseq 30, 0
	.param .b64 param0;
	st.param.b64 	[param0], %rd38;
	.param .b64 param1;
	st.param.b64 	[param1], %rd5;
	.param .b32 retval0;
	call.uni (retval0), 
	vprintf, 
	(
	param0, 
	param1
	);
	ld.param.b32 	%r160, [retval0];
	} // callseq 30
	ld.shared.u32 	%r162, [%r158+4];
	st.local.u32 	[%rd1], %r162;
	{ // callseq 31, 0
	.param .b64 param0;
	st.param.b64 	[param0], %rd38;
	.param .b64 param1;
	st.param.b64 	[param1], %rd5;
	.param .b32 retval0;
	call.uni (retval0), 
	vprintf, 
	(
	param0, 
	param1
	);
	ld.param.b32 	%r163, [retval0];
	} // callseq 31
	add.s32 	%r182, %r182, 2;
$L__BB0_30:
	setp.eq.s32 	%p22, %r20, 0;
	@%p22 bra 	$L__BB0_32;
	shl.b32 	%r165, %r182, 2;
	mov.u32 	%r166, _ZZ10min_kernelPiPS_iE7mintile;
	add.s32 	%r167, %r166, %r165;
	ld.shared.u32 	%r168, [%r167];
	st.local.u32 	[%rd1], %r168;
	cvta.global.u64 	%rd41, %rd40;
	{ // callseq 32, 0
	.param .b64 param0;
	st.param.b64 	[param0], %rd41;
	.param .b64 param1;
	st.param.b64 	[param1], %rd5;
	.param .b32 retval0;
	call.uni (retval0), 
	vprintf, 
	(
	param0, 
	param1
	);
	ld.param.b32 	%r169, [retval0];
	} // callseq 32
$L__BB0_32:
	cvta.global.u64 	%rd44, %rd43;
	{ // callseq 33, 0
	.param .b64 param0;
	st.param.b64 	[param0], %rd44;
	.param .b64 param1;
	st.param.b64 	[param1], 0;
	.param .b32 retval0;
	call.uni (retval0), 
	vprintf, 
	(
	param0, 
	param1
	);
	ld.param.b32 	%r171, [retval0];
	} // callseq 33
$L__BB0_33:
	setp.lt.u32 	%p23, %r23, %r14;
	mov.u32 	%r178, %r23;
	@%p23 bra 	$L__BB0_16;
$L__BB0_34:
	setp.ne.s32 	%p24, %r1, 0;
	@%p24 bra 	$L__BB0_36;
	ld.shared.u32 	%r173, [_ZZ10min_kernelPiPS_iE7mintile];
	cvta.to.global.u64 	%rd45, %rd2;
	mul.wide.u32 	%rd46, %r2, 4;
	add.s64 	%rd47, %rd45, %rd46;
	st.global.u32 	[%rd47], %r173;
$L__BB0_36:
	ret;

}


// ===== COMPILED SASS (sm_100) =====

	.target	sm_100

	.elftype	@"ET_EXEC"


//--------------------- .note.nv.tkinfo           --------------------------
	.section	.note.nv.tkinfo,"",@"SHT_NOTE"
	.sectionflags	@"SHF_NOTE_NV_TKINFO"
	.tkinfo
        /*0018*/ 	.word	0x00000002
        /*0030*/ 	.string	""
        /*0030*/ 	.string	"ptxas"
        /*0030*/ 	.string	"Cuda compilation tools, release 13.0, V13.0.88"
        /*0030*/ 	.string	"Build cuda_13.0.r13.0/compiler.36424714_0"
        /*0030*/ 	.string	"-arch sm_100 -m 64 "



//--------------------- .note.nv.cuinfo           --------------------------
	.section	.note.nv.cuinfo,"",@"SHT_NOTE"
	.sectionflags	@"SHF_NOTE_NV_CUINFO"
        /*0018*/ 	.short	0x0002
        /*001a*/ 	.short	0x0064
        /*001c*/ 	.short	0x0082
	.zero		2


//--------------------- .nv.info                  --------------------------
	.section	.nv.info,"",@"SHT_CUDA_INFO"
	.align	4


	//----- nvinfo : EIATTR_REGCOUNT
	.align		4
        /*0000*/ 	.byte	0x04, 0x2f
        /*0002*/ 	.short	(.L_5 - .L_4)
	.align		4
.L_4:
        /*0004*/ 	.word	index@(_Z10min_kernelPiPS_i)
        /*0008*/ 	.word	0x0000001f


	//----- nvinfo : EIATTR_FRAME_SIZE
	.align		4
.L_5:
        /*000c*/ 	.byte	0x04, 0x11
        /*000e*/ 	.short	(.L_7 - .L_6)
	.align		4
.L_6:
        /*0010*/ 	.word	index@(_Z10min_kernelPiPS_i)
        /*0014*/ 	.word	0x00000010


	//----- nvinfo : EIATTR_MIN_STACK_SIZE
	.align		4
.L_7:
        /*0018*/ 	.byte	0x04, 0x12
        /*001a*/ 	.short	(.L_9 - .L_8)
	.align		4
.L_8:
        /*001c*/ 	.word	index@(_Z10min_kernelPiPS_i)
        /*0020*/ 	.word	0x00000010
.L_9:


//--------------------- .nv.compat                --------------------------
	.section	.nv.compat,"",@"SHT_CUDA_COMPAT_INFO"
	.align	4
        /*0000*/ 	.byte	0x02, 0x09, 0x00, 0x00, 0x02, 0x02, 0x01, 0x00, 0x02, 0x05, 0x05, 0x00, 0x03, 0x07, 0x01, 0x01
        /*0010*/ 	.byte	0x02, 0x03, 0x00, 0x00, 0x02, 0x06, 0x01, 0x00, 0x04, 0x0b, 0x08, 0x00, 0x09, 0x00, 0x00, 0x00
        /*0020*/ 	.byte	0x00, 0x00, 0x00, 0x00


//--------------------- .nv.info._Z10min_kernelPiPS_i --------------------------
	.section	.nv.info._Z10min_kernelPiPS_i,"",@"SHT_CUDA_INFO"
	.sectionflags	@""
	.align	4


	//----- nvinfo : EIATTR_CUDA_API_VERSION
	.align		4
        /*0000*/ 	.byte	0x04, 0x37
        /*0002*/ 	.short	(.L_11 - .L_10)
.L_10:
        /*0004*/ 	.word	0x00000082


	//----- nvinfo : EIATTR_KPARAM_INFO
	.align		4
.L_11:
        /*0008*/ 	.byte	0x04, 0x17
        /*000a*/ 	.short	(.L_13 - .L_12)
.L_12:
        /*000c*/ 	.word	0x00000000
        /*0010*/ 	.short	0x0002
        /*0012*/ 	.short	0x0010
        /*0014*/ 	.byte	0x00, 0xf0, 0x11, 0x00


	//----- nvinfo : EIATTR_KPARAM_INFO
	.align		4
.L_13:
        /*0018*/ 	.byte	0x04, 0x17
        /*001a*/ 	.short	(.L_15 - .L_14)
.L_14:
        /*001c*/ 	.word	0x00000000
        /*0020*/ 	.short	0x0001
        /*0022*/ 	.short	0x0008
        /*0024*/ 	.byte	0x00, 0xf5, 0x21, 0x00


	//----- nvinfo : EIATTR_KPARAM_INFO
	.align		4
.L_15:
        /*0028*/ 	.byte	0x04, 0x17
        /*002a*/ 	.short	(.L_17 - .L_16)
.L_16:
        /*002c*/ 	.word	0x00000000
        /*0030*/ 	.short	0x0000
        /*0032*/ 	.short	0x0000
        /*0034*/ 	.byte	0x00, 0xf5, 0x21, 0x00


	//----- nvinfo : EIATTR_SPARSE_MMA_MASK
	.align		4
.L_17:
        /*0038*/ 	.byte	0x03, 0x50
        /*003a*/ 	.short	0x0000


	//----- nvinfo : EIATTR_MAXREG_COUNT
	.align		4
        /*003c*/ 	.byte	0x03, 0x1b
        /*003e*/ 	.short	0x00ff


	//----- nvinfo : EIATTR_NUM_BARRIERS
	.align		4
        /*0040*/ 	.byte	0x02, 0x4c
        /*0042*/ 	.byte	0x01
	.zero		1


	//----- nvinfo : EIATTR_EXTERNS
	.align		4
        /*0044*/ 	.byte	0x04, 0x0f
        /*0046*/ 	.short	(.L_19 - .L_18)


	//   ....[0]....
	.align		4
.L_18:
        /*0048*/ 	.word	index@(vprintf)


	//----- nvinfo : EIATTR_MERCURY_ISA_VERSION
	.align		4
.L_19:
        /*004c*/ 	.byte	0x03, 0x5f
        /*004e*/ 	.short	0x0101


	//----- nvinfo : EIATTR_VRC_CTA_INIT_COUNT
	.align		4
        /*0050*/ 	.byte	0x02, 0x4a
	.zero		1
	.zero		1


	//----- nvinfo : EIATTR_SYSCALL_OFFSETS
	.align		4
        /*0054*/ 	.byte	0x04, 0x46
        /*0056*/ 	.short	(.L_21 - .L_20)


	//   ....[0]....
.L_20:
        /*0058*/ 	.word	0x00000200


	//   ....[1]....
        /*005c*/ 	.word	0x00000390


	//   ....[2]....
        /*0060*/ 	.word	0x00000430


	//   ....[3]....
        /*0064*/ 	.word	0x000004d0


	//   ....[4]....
        /*0068*/ 	.word	0x00000570


	//   ....[5]....
        /*006c*/ 	.word	0x00000610


	//   ....[6]....
        /*0070*/ 	.word	0x000006b0


	//   ....[7]....
        /*0074*/ 	.word	0x00000750


	//   ....[8]....
        /*0078*/ 	.word	0x000007f0


	//   ....[9]....
        /*007c*/ 	.word	0x00000940


	//   ....[10]....
        /*0080*/ 	.word	0x000009e0


	//   ....[11]....
        /*0084*/ 	.word	0x00000a80


	//   ....[12]....
        /*0088*/ 	.word	0x00000b20


	//   ....[13]....
        /*008c*/ 	.word	0x00000c30


	//   ....[14]....
        /*0090*/ 	.word	0x00000cd0


	//   ....[15]....
        /*0094*/ 	.word	0x00000de0


	//   ....[16]....
        /*0098*/ 	.word	0x00000e60


	//   ....[17]....
        /*009c*/ 	.word	0x00001130


	//   ....[18]....
        /*00a0*/ 	.word	0x000012e0


	//   ....[19]....
        /*00a4*/ 	.word	0x00001390


	//   ....[20]....
        /*00a8*/ 	.word	0x00001430


	//   ....[21]....
        /*00ac*/ 	.word	0x000014d0


	//   ....[22]....
        /*00b0*/ 	.word	0x00001570


	//   ....[23]....
        /*00b4*/ 	.word	0x00001610


	//   ....[24]....
        /*00b8*/ 	.word	0x000016b0


	//   ....[25]....
        /*00bc*/ 	.word	0x00001750


	//   ....[26]....
        /*00c0*/ 	.word	0x000018e0


	//   ....[27]....
        /*00c4*/ 	.word	0x00001990


	//   ....[28]....
        /*00c8*/ 	.word	0x00001a30


	//   ....[29]....
        /*00cc*/ 	.word	0x00001ad0


	//   ....[30]....
        /*00d0*/ 	.word	0x00001c10


	//   ....[31]....
        /*00d4*/ 	.word	0x00001cc0


	//   ....[32]....
        /*00d8*/ 	.word	0x00001df0


	//   ....[33]....
        /*00dc*/ 	.word	0x00001e70


	//----- nvinfo : EIATTR_EXIT_INSTR_OFFSETS
	.align		4
.L_21:
        /*00e0*/ 	.byte	0x04, 0x1c
        /*00e2*/ 	.short	(.L_23 - .L_22)


	//   ....[0]....
.L_22:
        /*00e4*/ 	.word	0x00001ee0


	//   ....[1]....
        /*00e8*/ 	.word	0x00001f60


	//----- nvinfo : EIATTR_CRS_STACK_SIZE
	.align		4
.L_23:
        /*00ec*/ 	.byte	0x04, 0x1e
        /*00ee*/ 	.short	(.L_25 - .L_24)
.L_24:
        /*00f0*/ 	.word	0x00000000


	//----- nvinfo : EIATTR_CBANK_PARAM_SIZE
	.align		4
.L_25:
        /*00f4*/ 	.byte	0x03, 0x19
        /*00f6*/ 	.short	0x0014


	//----- nvinfo : EIATTR_PARAM_CBANK
	.align		4
        /*00f8*/ 	.byte	0x04, 0x0a
        /*00fa*/ 	.short	(.L_27 - .L_26)
	.align		4
.L_26:
        /*00fc*/ 	.word	index@(.nv.constant0._Z10min_kernelPiPS_i)
        /*0100*/ 	.short	0x0380
        /*0102*/ 	.short	0x0014


	//----- nvinfo : EIATTR_SW_WAR
	.align		4
.L_27:
        /*0104*/ 	.byte	0x04, 0x36
        /*0106*/ 	.short	(.L_29 - .L_28)
.L_28:
        /*0108*/ 	.word	0x00000008
.L_29:


//--------------------- .nv.callgraph             --------------------------
	.section	.nv.callgraph,"",@"SHT_CUDA_CALLGRAPH"
	.align	4
	.sectionentsize	8
	.align		4
        /*0000*/ 	.word	0x00000000
	.align		4
        /*0004*/ 	.word	0xffffffff
	.align		4
        /*0008*/ 	.word	index@(_Z10min_kernelPiPS_i)
	.align		4
        /*000c*/ 	.word	index@(vprintf)
	.align		4
        /*0010*/ 	.word	0x00000000
	.align		4
        /*0014*/ 	.word	0xfffffffe
	.align		4
        /*0018*/ 	.word	0x00000000
	.align		4
        /*001c*/ 	.word	0xfffffffd
	.align		4
        /*0020*/ 	.word	0x00000000
	.align		4
        /*0024*/ 	.word	0xfffffffc


//--------------------- .nv.constant4             --------------------------
	.section	.nv.constant4,"a",@progbits
	.align	8
	.align		8
.nv.constant4:
        /*0000*/ 	.dword	vprintf
	.align		8
        /*0008*/ 	.dword	$str
	.align		8
        /*0010*/ 	.dword	$str$1
	.align		8
        /*0018*/ 	.dword	$str$2
	.align		8
        /*0020*/ 	.dword	$str$3


//--------------------- .text._Z10min_kernelPiPS_i --------------------------
	.section	.text._Z10min_kernelPiPS_i,"ax",@progbits
	.align	128
        .global         _Z10min_kernelPiPS_i
        .type           _Z10min_kernelPiPS_i,@function
        .size           _Z10min_kernelPiPS_i,(.L_x_49 - _Z10min_kernelPiPS_i)
        .other          _Z10min_kernelPiPS_i,@"STO_CUDA_ENTRY STV_DEFAULT"
_Z10min_kernelPiPS_i:
.text._Z10min_kernelPiPS_i:
[----:B------:R-:W0:Y:S01]  /*0000*/  LDC R1, c[0x0][0x37c] ;  /* 0x0000df00ff017b82 */ /* 0x000e220000000800 */
[----:B------:R-:W1:Y:S07]  /*0010*/  S2R R17, SR_CTAID.X ;  /* 0x0000000000117919 */ /* 0x000e6e0000002500 */
[----:B------:R-:W1:Y:S01]  /*0020*/  LDC.64 R2, c[0x0][0x388] ;  /* 0x0000e200ff027b82 */ /* 0x000e620000000a00 */
[----:B------:R-:W2:Y:S01]  /*0030*/  LDCU.64 UR36, c[0x0][0x358] ;  /* 0x00006b00ff2477ac */ /* 0x000ea20008000a00 */
[----:B0-----:R-:W-:-:S02]  /*0040*/  VIADD R1, R1, 0xfffffff0 ;  /* 0xfffffff001017836 */ /* 0x001fc40000000000 */
[----:B-1----:R-:W-:-:S06]  /*0050*/  IMAD.WIDE.U32 R2, R17, 0x8, R2 ;  /* 0x0000000811027825 */ /* 0x002fcc00078e0002 */
[----:B--2---:R-:W2:Y:S01]  /*0060*/  LDG.E.64 R2, desc[UR36][R2.64] ;  /* 0x0000002402027981 */ /* 0x004ea2000c1e1b00 */
[----:B------:R-:W2:Y:S01]  /*0070*/  S2R R16, SR_TID.X ;  /* 0x0000000000107919 */ /* 0x000ea20000002100 */
[----:B------:R-:W0:Y:S01]  /*0080*/  S2UR UR4, SR_CgaCtaId ;  /* 0x00000000000479c3 */ /* 0x000e220000008800 */
[----:B------:R-:W-:Y:S01]  /*0090*/  UMOV UR38, 0x400 ;  /* 0x0000040000267882 */ /* 0x000fe20000000000 */
[----:B------:R-:W1:Y:S01]  /*00a0*/  LDCU UR5, c[0x0][0x2fc] ;  /* 0x00005f80ff0577ac */ /* 0x000e620008000800 */
[----:B--2---:R-:W-:-:S06]  /*00b0*/  IMAD.WIDE.U32 R4, R16, 0x4, R2 ;  /* 0x0000000410047825 */ /* 0x004fcc00078e0002 */
[----:B------:R-:W2:Y:S01]  /*00c0*/  LD.E R4, desc[UR36][R4.64] ;  /* 0x0000002404047980 */ /* 0x000ea2000c101900 */
[----:B0-----:R-:W-:Y:S01]  /*00d0*/  ULEA UR38, UR4, UR38, 0x18 ;  /* 0x0000002604267291 */ /* 0x001fe2000f8ec0ff */
[C---:B------:R-:W-:Y:S01]  /*00e0*/  LOP3.LUT P0, RZ, R16.reuse, RZ, R17, 0xfa, !PT ;  /* 0x000000ff10ff7212 */ /* 0x040fe2000780fa11 */
[----:B------:R-:W0:Y:S01]  /*00f0*/  LDCU UR4, c[0x0][0x2f8] ;  /* 0x00005f00ff0477ac */ /* 0x000e220008000800 */
[----:B------:R-:W-:Y:S03]  /*0100*/  BSSY.RECONVERGENT B7, `(.L_x_0) ;  /* 0x00000d7000077945 */ /* 0x000fe60003800200 */
[----:B------:R-:W-:Y:S02]  /*0110*/  LEA R7, R16, UR38, 0x2 ;  /* 0x0000002610077c11 */ /* 0x000fe4000f8e10ff */
[----:B0-----:R-:W-:-:S05]  /*0120*/  IADD3 R18, P1, PT, R1, UR4, RZ ;  /* 0x0000000401127c10 */ /* 0x001fca000ff3e0ff */
[----:B-1----:R-:W-:Y:S01]  /*0130*/  IMAD.X R2, RZ, RZ, UR5, P1 ;  /* 0x00000005ff027e24 */ /* 0x002fe200088e06ff */
[----:B--2---:R0:W-:Y:S01]  /*0140*/  STS [R7], R4 ;  /* 0x0000000407007388 */ /* 0x0041e20000000800 */
[----:B------:R-:W-:Y:S06]  /*0150*/  BAR.SYNC.DEFER_BLOCKING 0x0 ;  /* 0x0000000000007b1d */ /* 0x000fec0000010000 */
[----:B------:R-:W-:Y:S05]  /*0160*/  @P0 BRA `(.L_x_1) ;  /* 0x0000000c00400947 */ /* 0x000fea0003800000 */
[----:B------:R-:W-:Y:S01]  /*0170*/  MOV R0, 0x0 ;  /* 0x0000000000007802 */ /* 0x000fe20000000f00 */
[----:B------:R1:W-:Y:S01]  /*0180*/  STL.64 [R1], R16 ;  /* 0x0000001001007387 */ /* 0x0003e20000100a00 */
[----:B------:R-:W2:Y:S01]  /*0190*/  LDCU.64 UR4, c[0x4][0x8] ;  /* 0x01000100ff0477ac */ /* 0x000ea20008000a00 */
[----:B------:R-:W-:Y:S01]  /*01a0*/  MOV R6, R18 ;  /* 0x0000001200067202 */ /* 0x000fe20000000f00 */
[----:B------:R1:W3:Y:S01]  /*01b0*/  LDC.64 R8, c[0x4][R0] ;  /* 0x0100000000087b82 */ /* 0x0002e20000000a00 */
[----:B0-----:R-:W-:Y:S02]  /*01c0*/  IMAD.MOV.U32 R7, RZ, RZ, R2 ;  /* 0x000000ffff077224 */ /* 0x001fe400078e0002 */
[----:B--2---:R-:W-:Y:S02]  /*01d0*/  IMAD.U32 R4, RZ, RZ, UR4 ;  /* 0x00000004ff047e24 */ /* 0x004fe4000f8e00ff */
[----:B-1----:R-:W-:-:S07]  /*01e0*/  IMAD.U32 R5, RZ, RZ, UR5 ;  /* 0x00000005ff057e24 */ /* 0x002fce000f8e00ff */
[----:B------:R-:W-:-:S07]  /*01f0*/  LEPC R20, `(.L_x_2) ;  /* 0x000000001014794e */ /* 0x000fce0000000000 */
[----:B---3--:R-:W-:Y:S05]  /*0200*/  CALL.ABS.NOINC R8 ;  /* 0x0000000008007343 */ /* 0x008fea0003c00000 */
.L_x_2:
[----:B------:R-:W0:Y:S02]  /*0210*/  LDC R0, c[0x0][0x390] ;  /* 0x0000e400ff007b82 */ /* 0x000e240000000800 */
[----:B0-----:R-:W-:-:S13]  /*0220*/  ISETP.GE.AND P0, PT, R0, 0x1, PT ;  /* 0x000000010000780c */ /* 0x001fda0003f06270 */
[----:B------:R-:W-:Y:S05]  /*0230*/  @!P0 BRA `(.L_x_3) ;  /* 0x0000000800ec8947 */ /* 0x000fea0003800000 */
[C---:B------:R-:W-:Y:S01]  /*0240*/  ISETP.GE.U32.AND P0, PT, R0.reuse, 0x8, PT ;  /* 0x000000080000780c */ /* 0x040fe20003f06070 */
[----:B------:R-:W-:Y:S01]  /*0250*/  IMAD.MOV.U32 R23, RZ, RZ, RZ ;  /* 0x000000ffff177224 */ /* 0x000fe200078e00ff */
[----:B------:R-:W-:-:S11]  /*0260*/  LOP3.LUT R24, R0, 0x7, RZ, 0xc0, !PT ;  /* 0x0000000700187812 */ /* 0x000fd600078ec0ff */
[----:B------:R-:W-:Y:S05]  /*0270*/  @!P0 BRA `(.L_x_4) ;  /* 0x00000004006c8947 */ /* 0x000fea0003800000 */
[----:B------:R-:W-:Y:S01]  /*0280*/  BSSY.RECONVERGENT B6, `(.L_x_4) ;  /* 0x000005a000067945 */ /* 0x000fe20003800200 */
[----:B------:R-:W-:Y:S01]  /*0290*/  LOP3.LUT R23, R0, 0x7ffffff8, RZ, 0xc0, !PT ;  /* 0x7ffffff800177812 */ /* 0x000fe200078ec0ff */
[----:B------:R-:W-:-:S07]  /*02a0*/  IMAD.MOV.U32 R22, RZ, RZ, RZ ;  /* 0x000000ffff167224 */ /* 0x000fce00078e00ff */
.L_x_13:
[C---:B------:R-:W-:Y:S01]  /*02b0*/  LEA R19, R22.reuse, UR38, 0x2 ;  /* 0x0000002616137c11 */ /* 0x040fe2000f8e10ff */
[----:B------:R-:W0:Y:S01]  /*02c0*/  LDCU.64 UR4, c[0x4][0x10] ;  /* 0x01000200ff0477ac */ /* 0x000e220008000a00 */
[----:B------:R-:W-:Y:S01]  /*02d0*/  MOV R16, 0x0 ;  /* 0x0000000000107802 */ /* 0x000fe20000000f00 */
[----:B------:R-:W-:Y:S02]  /*02e0*/  VIADD R22, R22, 0x8 ;  /* 0x0000000816167836 */ /* 0x000fe40000000000 */
[----:B------:R-:W1:Y:S01]  /*02f0*/  LDS R0, [R19] ;  /* 0x0000000013007984 */ /* 0x000e620000000800 */
[----:B------:R2:W3:Y:S01]  /*0300*/  LDC.64 R8, c[0x4][R16] ;  /* 0x0100000010087b82 */ /* 0x0004e20000000a00 */
[----:B------:R-:W-:Y:S01]  /*0310*/  IMAD.MOV.U32 R6, RZ, RZ, R18 ;  /* 0x000000ffff067224 */ /* 0x000fe200078e0012 */
[----:B------:R-:W-:Y:S01]  /*0320*/  ISETP.NE.AND P0, PT, R22, R23, PT ;  /* 0x000000171600720c */ /* 0x000fe20003f05270 */
[----:B------:R-:W-:-:S03]  /*0330*/  IMAD.MOV.U32 R7, RZ, RZ, R2 ;  /* 0x000000ffff077224 */ /* 0x000fc600078e0002 */
[----:B------:R-:W-:Y:S02]  /*0340*/  P2R R25, PR, RZ, 0x1 ;  /* 0x00000001ff197803 */ /* 0x000fe40000000000 */
[----:B0-----:R-:W-:Y:S01]  /*0350*/  MOV R4, UR4 ;  /* 0x0000000400047c02 */ /* 0x001fe20008000f00 */
[----:B------:R-:W-:Y:S01]  /*0360*/  IMAD.U32 R5, RZ, RZ, UR5 ;  /* 0x00000005ff057e24 */ /* 0x000fe2000f8e00ff */
[----:B-1----:R2:W-:Y:S06]  /*0370*/  STL [R1], R0 ;  /* 0x0000000001007387 */ /* 0x0025ec0000100800 */
[----:B------:R-:W-:-:S07]  /*0380*/  LEPC R20, `(.L_x_5) ;  /* 0x000000001014794e */ /* 0x000fce0000000000 */
[----:B--23--:R-:W-:Y:S05]  /*0390*/  CALL.ABS.NOINC R8 ;  /* 0x0000000008007343 */ /* 0x00cfea0003c00000 */
.L_x_5:
[----:B------:R-:W0:Y:S01]  /*03a0*/  LDS R0, [R19+0x4] ;  /* 0x0000040013007984 */ /* 0x000e220000000800 */
[----:B------:R1:W2:Y:S01]  /*03b0*/  LDC.64 R8, c[0x4][R16] ;  /* 0x0100000010087b82 */ /* 0x0002a20000000a00 */
[----:B------:R-:W3:Y:S01]  /*03c0*/  LDCU.64 UR4, c[0x4][0x10] ;  /* 0x01000200ff0477ac */ /* 0x000ee20008000a00 */
[----:B------:R-:W-:Y:S02]  /*03d0*/  IMAD.MOV.U32 R6, RZ, RZ, R18 ;  /* 0x000000ffff067224 */ /* 0x000fe400078e0012 */
[----:B------:R-:W-:Y:S02]  /*03e0*/  IMAD.MOV.U32 R7, RZ, RZ, R2 ;  /* 0x000000ffff077224 */ /* 0x000fe400078e0002 */
[----:B---3--:R-:W-:Y:S01]  /*03f0*/  IMAD.U32 R4, RZ, RZ, UR4 ;  /* 0x00000004ff047e24 */ /* 0x008fe2000f8e00ff */
[----:B------:R-:W-:Y:S01]  /*0400*/  MOV R5, UR5 ;  /* 0x0000000500057c02 */ /* 0x000fe20008000f00 */
[----:B0-----:R1:W-:Y:S06]  /*0410*/  STL [R1], R0 ;  /* 0x0000000001007387 */ /* 0x0013ec0000100800 */
[----:B------:R-:W-:-:S07]  /*0420*/  LEPC R20, `(.L_x_6) ;  /* 0x000000001014794e */ /* 0x000fce0000000000 */
[----:B-12---:R-:W-:Y:S05]  /*0430*/  CALL.ABS.NOINC R8 ;  /* 0x0000000008007343 */ /* 0x006fea0003c00000 */
.L_x_6:
[----:B------:R-:W0:Y:S01]  /*0440*/  LDS R0, [R19+0x8] ;  /* 0x0000080013007984 */ /* 0x000e220000000800 */
[----:B------:R1:W2:Y:S01]  /*0450*/  LDC.64 R8, c[0x4][R16] ;  /* 0x0100000010087b82 */ /* 0x0002a20000000a00 */
[----:B------:R-:W3:Y:S01]  /*0460*/  LDCU.64 UR4, c[0x4][0x10] ;  /* 0x01000200ff0477ac */ /* 0x000ee20008000a00 */
[----:B------:R-:W-:Y:S01]  /*0470*/  MOV R6, R18 ;  /* 0x0000001200067202 */ /* 0x000fe20000000f00 */
[----:B------:R-:W-:Y:S02]  /*0480*/  IMAD.MOV.U32 R7, RZ, RZ, R2 ;  /* 0x000000ffff077224 */ /* 0x000fe400078e0002 */
[----:B---3--:R-:W-:Y:S02]  /*0490*/  IMAD.U32 R4, RZ, RZ, UR4 ;  /* 0x00000004ff047e24 */ /* 0x008fe4000f8e00ff */
[----:B------:R-:W-:Y:S01]  /*04a0*/  IMAD.U32 R5, RZ, RZ, UR5 ;  /* 0x00000005ff057e24 */ /* 0x000fe2000f8e00ff */
[----:B0-----:R1:W-:Y:S06]  /*04b0*/  STL [R1], R0 ;  /* 0x0000000001007387 */ /* 0x0013ec0000100800 */
[----:B------:R-:W-:-:S07]  /*04c0*/  LEPC R20, `(.L_x_7) ;  /* 0x000000001014794e */ /* 0x000fce0000000000 */
[----:B-12---:R-:W-:Y:S05]  /*04d0*/  CALL.ABS.NOINC R8 ;  /* 0x0000000008007343 */ /* 0x006fea0003c00000 */
.L_x_7:
[----:B------:R-:W0:Y:S01]  /*04e0*/  LDS R0, [R19+0xc] ;  /* 0x00000c0013007984 */ /* 0x000e220000000800 */
[----:B------:R1:W2:Y:S01]  /*04f0*/  LDC.64 R8, c[0x4][R16] ;  /* 0x0100000010087b82 */ /* 0x0002a20000000a00 */
[----:B------:R-:W3:Y:S01]  /*0500*/  LDCU.64 UR4, c[0x4][0x10] ;  /* 0x01000200ff0477ac */ /* 0x000ee20008000a00 */
[----:B------:R-:W-:Y:S01]  /*0510*/  IMAD.MOV.U32 R6, RZ, RZ, R18 ;  /* 0x000000ffff067224 */ /* 0x000fe200078e0012 */
[----:B------:R-:W-:Y:S01]  /*0520*/  MOV R7, R2 ;  /* 0x0000000200077202 */ /* 0x000fe20000000f00 */
[----:B---3--:R-:W-:Y:S02]  /*0530*/  IMAD.U32 R4, RZ, RZ, UR4 ;  /* 0x00000004ff047e24 */ /* 0x008fe4000f8e00ff */
[----:B------:R-:W-:Y:S01]  /*0540*/  IMAD.U32 R5, RZ, RZ, UR5 ;  /* 0x00000005ff057e24 */ /* 0x000fe2000f8e00ff */
[----:B0-----:R1:W-:Y:S06]  /*0550*/  STL [R1], R0 ;  /* 0x0000000001007387 */ /* 0x0013ec0000100800 */
[----:B------:R-:W-:-:S07]  /*0560*/  LEPC R20, `(.L_x_8) ;  /* 0x000000001014794e */ /* 0x000fce0000000000 */
[----:B-12---:R-:W-:Y:S05]  /*0570*/  CALL.ABS.NOINC R8 ;  /* 0x0000000008007343 */ /* 0x006fea0003c00000 */
.L_x_8:
[----:B------:R-:W0:Y:S01]  /*0580*/  LDS R0, [R19+0x10] ;  /* 0x0000100013007984 */ /* 0x000e220000000800 */
[----:B------:R1:W2:Y:S01]  /*0590*/  LDC.64 R8, c[0x4][R16] ;  /* 0x0100000010087b82 */ /* 0x0002a20000000a00 */
[----:B------:R-:W3:Y:S01]  /*05a0*/  LDCU.64 UR4, c[0x4][0x10] ;  /* 0x01000200ff0477ac */ /* 0x000ee20008000a00 */
[----:B------:R-:W-:Y:S02]  /*05b0*/  IMAD.MOV.U32 R6, RZ, RZ, R18 ;  /* 0x000000ffff067224 */ /* 0x000fe400078e0012 */
[----:B------:R-:W-:Y:S02]  /*05c0*/  IMAD.MOV.U32 R7, RZ, RZ, R2 ;  /* 0x000000ffff077224 */ /* 0x000fe400078e0002 */
[----:B---3--:R-:W-:Y:S02]  /*05d0*/  IMAD.U32 R4, RZ, RZ, UR4 ;  /* 0x00000004ff047e24 */ /* 0x008fe4000f8e00ff */
[----:B------:R-:W-:Y:S01]  /*05e0*/  IMAD.U32 R5, RZ, RZ, UR5 ;  /* 0x00000005ff057e24 */ /* 0x000fe2000f8e00ff */
[----:B0-----:R1:W-:Y:S06]  /*05f0*/  STL [R1], R0 ;  /* 0x0000000001007387 */ /* 0x0013ec0000100800 */
[----:B------:R-:W-:-:S07]  /*0600*/  LEPC R20, `(.L_x_9) ;  /* 0x000000001014794e */ /* 0x000fce0000000000 */
[----:B-12---:R-:W-:Y:S05]  /*0610*/  CALL.ABS.NOINC R8 ;  /* 0x0000000008007343 */ /* 0x006fea0003c00000 */
.L_x_9:
[----:B------:R-:W0:Y:S01]  /*0620*/  LDS R0, [R19+0x14] ;  /* 0x0000140013007984 */ /* 0x000e220000000800 */
[----:B------:R1:W2:Y:S01]  /*0630*/  LDC.64 R8, c[0x4][R16] ;  /* 0x0100000010087b82 */ /* 0x0002a20000000a00 */
[----:B------:R-:W3:Y:S01]  /*0640*/  LDCU.64 UR4, c[0x4][0x10] ;  /* 0x01000200ff0477ac */ /* 0x000ee20008000a00 */
[----:B------:R-:W-:Y:S02]  /*0650*/  IMAD.MOV.U32 R6, RZ, RZ, R18 ;  /* 0x000000ffff067224 */ /* 0x000fe400078e0012 */
[----:B------:R-:W-:Y:S01]  /*0660*/  IMAD.MOV.U32 R7, RZ, RZ, R2 ;  /* 0x000000ffff077224 */ /* 0x000fe200078e0002 */
[----:B---3--:R-:W-:Y:S01]  /*0670*/  MOV R4, UR4 ;  /* 0x0000000400047c02 */ /* 0x008fe20008000f00 */
[----:B------:R-:W-:Y:S01]  /*0680*/  IMAD.U32 R5, RZ, RZ, UR5 ;  /* 0x00000005ff057e24 */ /* 0x000fe2000f8e00ff */
[----:B0-----:R1:W-:Y:S06]  /*0690*/  STL [R1], R0 ;  /* 0x0000000001007387 */ /* 0x0013ec0000100800 */
[----:B------:R-:W-:-:S07]  /*06a0*/  LEPC R20, `(.L_x_10) ;  /* 0x000000001014794e */ /* 0x000fce0000000000 */
[----:B-12---:R-:W-:Y:S05]  /*06b0*/  CALL.ABS.NOINC R8 ;  /* 0x0000000008007343 */ /* 0x006fea0003c00000 */
.L_x_10:
        /* <DEDUP_REMOVED lines=10> */
.L_x_11:
        /* <DEDUP_REMOVED lines=10> */
.L_x_12:
[----:B------:R-:W-:-:S13]  /*0800*/  ISETP.NE.AND P6, PT, R25, RZ, PT ;  /* 0x000000ff1900720c */ /* 0x000fda0003fc5270 */
[----:B------:R-:W-:Y:S05]  /*0810*/  @P6 BRA `(.L_x_13) ;  /* 0xfffffff800a46947 */ /* 0x000fea000383ffff */
[----:B------:R-:W-:Y:S05]  /*0820*/  BSYNC.RECONVERGENT B6 ;  /* 0x0000000000067941 */ /* 0x000fea0003800200 */
.L_x_4:
[----:B------:R-:W-:-:S13]  /*0830*/  ISETP.NE.AND P0, PT, R24, RZ, PT ;  /* 0x000000ff1800720c */ /* 0x000fda0003f05270 */
[----:B------:R-:W-:Y:S05]  /*0840*/  @!P0 BRA `(.L_x_3) ;  /* 0x0000000400688947 */ /* 0x000fea0003800000 */
[----:B------:R-:W0:Y:S01]  /*0850*/  LDC R22, c[0x0][0x390] ;  /* 0x0000e400ff167b82 */ /* 0x000e220000000800 */
[----:B------:R-:W-:Y:S02]  /*0860*/  ISETP.GE.U32.AND P0, PT, R24, 0x4, PT ;  /* 0x000000041800780c */ /* 0x000fe40003f06070 */
[----:B0-----:R-:W-:-:S11]  /*0870*/  LOP3.LUT R22, R22, 0x3, RZ, 0xc0, !PT ;  /* 0x0000000316167812 */ /* 0x001fd600078ec0ff */
[----:B------:R-:W-:Y:S05]  /*0880*/  @!P0 BRA `(.L_x_14) ;  /* 0x0000000000ac8947 */ /* 0x000fea0003800000 */
[----:B------:R-:W-:Y:S01]  /*0890*/  LEA R19, R23, UR38, 0x2 ;  /* 0x0000002617137c11 */ /* 0x000fe2000f8e10ff */
[----:B------:R-:W0:Y:S01]  /*08a0*/  LDCU.64 UR4, c[0x4][0x10] ;  /* 0x01000200ff0477ac */ /* 0x000e220008000a00 */
[----:B------:R-:W-:Y:S01]  /*08b0*/  MOV R16, 0x0 ;  /* 0x0000000000107802 */ /* 0x000fe20000000f00 */
[----:B------:R-:W-:Y:S01]  /*08c0*/  IMAD.MOV.U32 R6, RZ, RZ, R18 ;  /* 0x000000ffff067224 */ /* 0x000fe200078e0012 */
[----:B------:R-:W-:Y:S01]  /*08d0*/  MOV R7, R2 ;  /* 0x0000000200077202 */ /* 0x000fe20000000f00 */
[----:B------:R-:W1:Y:S01]  /*08e0*/  LDS R0, [R19] ;  /* 0x0000000013007984 */ /* 0x000e620000000800 */
[----:B------:R2:W3:Y:S01]  /*08f0*/  LDC.64 R8, c[0x4][R16] ;  /* 0x0100000010087b82 */ /* 0x0004e20000000a00 */
[----:B0-----:R-:W-:Y:S02]  /*0900*/  IMAD.U32 R4, RZ, RZ, UR4 ;  /* 0x00000004ff047e24 */ /* 0x001fe4000f8e00ff */
[----:B------:R-:W-:Y:S01]  /*0910*/  IMAD.U32 R5, RZ, RZ, UR5 ;  /* 0x00000005ff057e24 */ /* 0x000fe2000f8e00ff */
[----:B-1----:R2:W-:Y:S06]  /*0920*/  STL [R1], R0 ;  /* 0x0000000001007387 */ /* 0x0025ec0000100800 */
[----:B------:R-:W-:-:S07]  /*0930*/  LEPC R20, `(.L_x_15) ;  /* 0x000000001014794e */ /* 0x000fce0000000000 */
[----:B--23--:R-:W-:Y:S05]  /*0940*/  CALL.ABS.NOINC R8 ;  /* 0x0000000008007343 */ /* 0x00cfea0003c00000 */
.L_x_15:
        /* <DEDUP_REMOVED lines=10> */
.L_x_16:
        /* <DEDUP_REMOVED lines=10> */
.L_x_17:
        /* <DEDUP_REMOVED lines=10> */
.L_x_18:
[----:B------:R-:W-:-:S07]  /*0b30*/  VIADD R23, R23, 0x4 ;  /* 0x0000000417177836 */ /* 0x000fce0000000000 */
.L_x_14:
[----:B------:R-:W-:-:S13]  /*0b40*/  ISETP.NE.AND P0, PT, R22, RZ, PT ;  /* 0x000000ff1600720c */ /* 0x000fda0003f05270 */
[----:B------:R-:W-:Y:S05]  /*0b50*/  @!P0 BRA `(.L_x_3) ;  /* 0x0000000000a48947 */ /* 0x000fea0003800000 */
[----:B------:R-:W-:-:S13]  /*0b60*/  ISETP.NE.AND P0, PT, R22, 0x1, PT ;  /* 0x000000011600780c */ /* 0x000fda0003f05270 */
[----:B------:R-:W-:Y:S05]  /*0b70*/  @!P0 BRA `(.L_x_19) ;  /* 0x00000000005c8947 */ /* 0x000fea0003800000 */
[----:B------:R-:W-:Y:S01]  /*0b80*/  LEA R16, R23, UR38, 0x2 ;  /* 0x0000002617107c11 */ /* 0x000fe2000f8e10ff */
[----:B------:R-:W0:Y:S01]  /*0b90*/  LDCU.64 UR4, c[0x4][0x10] ;  /* 0x01000200ff0477ac */ /* 0x000e220008000a00 */
[----:B------:R-:W-:Y:S01]  /*0ba0*/  MOV R19, 0x0 ;  /* 0x0000000000137802 */ /* 0x000fe20000000f00 */
[----:B------:R-:W-:Y:S02]  /*0bb0*/  IMAD.MOV.U32 R6, RZ, RZ, R18 ;  /* 0x000000ffff067224 */ /* 0x000fe400078e0012 */
[----:B------:R-:W1:Y:S01]  /*0bc0*/  LDS R0, [R16] ;  /* 0x0000000010007984 */ /* 0x000e620000000800 */
[----:B------:R2:W3:Y:S01]  /*0bd0*/  LDC.64 R8, c[0x4][R19] ;  /* 0x0100000013087b82 */ /* 0x0004e20000000a00 */
[----:B------:R-:W-:Y:S02]  /*0be0*/  IMAD.MOV.U32 R7, RZ, RZ, R2 ;  /* 0x000000ffff077224 */ /* 0x000fe400078e0002 */
[----:B0-----:R-:W-:Y:S01]  /*0bf0*/  IMAD.U32 R4, RZ, RZ, UR4 ;  /* 0x00000004ff047e24 */ /* 0x001fe2000f8e00ff */
[----:B------:R-:W-:Y:S01]  /*0c00*/  MOV R5, UR5 ;  /* 0x0000000500057c02 */ /* 0x000fe20008000f00 */
[----:B-1----:R2:W-:Y:S06]  /*0c10*/  STL [R1], R0 ;  /* 0x0000000001007387 */ /* 0x0025ec0000100800 */
[----:B------:R-:W-:-:S07]  /*0c20*/  LEPC R20, `(.L_x_20) ;  /* 0x000000001014794e */ /* 0x000fce0000000000 */
[----:B--23--:R-:W-:Y:S05]  /*0c30*/  CALL.ABS.NOINC R8 ;  /* 0x0000000008007343 */ /* 0x00cfea0003c00000 */
.L_x_20:
        /* <DEDUP_REMOVED lines=10> */
.L_x_21:
[----:B------:R-:W-:-:S07]  /*0ce0*/  VIADD R23, R23, 0x2 ;  /* 0x0000000217177836 */ /* 0x000fce0000000000 */
.L_x_19:
[----:B------:R-:W0:Y:S02]  /*0cf0*/  LDCU UR4, c[0x0][0x390] ;  /* 0x00007200ff0477ac */ /* 0x000e240008000800 */
[----:B0-----:R-:W-:-:S04]  /*0d00*/  ULOP3.LUT UR4, UR4, 0x1, URZ, 0xc0, !UPT ;  /* 0x0000000104047892 */ /* 0x001fc8000f8ec0ff */
[----:B------:R-:W-:-:S09]  /*0d10*/  UISETP.NE.U32.AND UP0, UPT, UR4, 0x1, UPT ;  /* 0x000000010400788c */ /* 0x000fd2000bf05070 */
[----:B------:R-:W-:Y:S05]  /*0d20*/  BRA.U UP0, `(.L_x_3) ;  /* 0x0000000100307547 */ /* 0x000fea000b800000 */
        /* <DEDUP_REMOVED lines=12> */
.L_x_3:
[----:B------:R-:W-:Y:S01]  /*0df0*/  MOV R0, 0x0 ;  /* 0x0000000000007802 */ /* 0x000fe20000000f00 */
[----:B------:R-:W0:Y:S01]  /*0e00*/  LDCU.64 UR4, c[0x4][0x18] ;  /* 0x01000300ff0477ac */ /* 0x000e220008000a00 */
[----:B------:R-:W-:Y:S02]  /*0e10*/  CS2R R6, SRZ ;  /* 0x0000000000067805 */ /* 0x000fe4000001ff00 */
[----:B------:R1:W2:Y:S01]  /*0e20*/  LDC.64 R8, c[0x4][R0] ;  /* 0x0100000000087b82 */ /* 0x0002a20000000a00 */
[----:B0-----:R-:W-:Y:S02]  /*0e30*/  IMAD.U32 R4, RZ, RZ, UR4 ;  /* 0x00000004ff047e24 */ /* 0x001fe4000f8e00ff */
[----:B-1----:R-:W-:-:S07]  /*0e40*/  IMAD.U32 R5, RZ, RZ, UR5 ;  /* 0x00000005ff057e24 */ /* 0x002fce000f8e00ff */
[----:B------:R-:W-:-:S07]  /*0e50*/  LEPC R20, `(.L_x_1) ;  /* 0x000000001014794e */ /* 0x000fce0000000000 */
[----:B--2---:R-:W-:Y:S05]  /*0e60*/  CALL.ABS.NOINC R8 ;  /* 0x0000000008007343 */ /* 0x004fea0003c00000 */
.L_x_1:
[----:B------:R-:W-:Y:S05]  /*0e70*/  BSYNC.RECONVERGENT B7 ;  /* 0x0000000000077941 */ /* 0x000fea0003800200 */
.L_x_0:
[----:B------:R-:W1:Y:S02]  /*0e80*/  LDC R26, c[0x0][0x360] ;  /* 0x0000d800ff1a7b82 */ /* 0x000e640000000800 */
[----:B-1----:R-:W-:-:S13]  /*0e90*/  ISETP.GE.U32.AND P0, PT, R26, 0x2, PT ;  /* 0x000000021a00780c */ /* 0x002fda0003f06070 */
[----:B------:R-:W-:Y:S05]  /*0ea0*/  @!P0 BRA `(.L_x_22) ;  /* 0x0000001000048947 */ /* 0x000fea0003800000 */
[----:B------:R-:W1:Y:S01]  /*0eb0*/  LDC R22, c[0x0][0x390] ;  /* 0x0000e400ff167b82 */ /* 0x000e620000000800 */
[----:B------:R-:W-:Y:S01]  /*0ec0*/  IMAD.MOV.U32 R0, RZ, RZ, 0x1 ;  /* 0x00000001ff007424 */ /* 0x000fe200078e00ff */
[C---:B-1----:R-:W-:Y:S02]  /*0ed0*/  LOP3.LUT R25, R22.reuse, 0x7, RZ, 0xc0, !PT ;  /* 0x0000000716197812 */ /* 0x042fe400078ec0ff */
[C---:B------:R-:W-:Y:S02]  /*0ee0*/  LOP3.LUT R24, R22.reuse, 0x3, RZ, 0xc0, !PT ;  /* 0x0000000316187812 */ /* 0x040fe400078ec0ff */
[----:B------:R-:W-:-:S07]  /*0ef0*/  LOP3.LUT R22, R22, 0x7ffffff8, RZ, 0xc0, !PT ;  /* 0x7ffffff816167812 */ /* 0x000fce00078ec0ff */
.L_x_47:
[----:B------:R-:W1:Y:S01]  /*0f00*/  S2R R16, SR_TID.X ;  /* 0x0000000000107919 */ /* 0x000e620000002100 */
[----:B------:R-:W-:Y:S01]  /*0f10*/  SHF.L.U32 R23, R0, 0x1, RZ ;  /* 0x0000000100177819 */ /* 0x000fe200000006ff */
[----:B0-----:R-:W-:-:S04]  /*0f20*/  VIADD R4, R26, 0xffffffff ;  /* 0xffffffff1a047836 */ /* 0x001fc80000000000 */
[----:B-1----:R-:W-:-:S05]  /*0f30*/  IMAD R5, R23, R16, RZ ;  /* 0x0000001017057224 */ /* 0x002fca00078e02ff */
[----:B------:R-:W-:-:S13]  /*0f40*/  ISETP.GE.U32.AND P0, PT, R5, R4, PT ;  /* 0x000000040500720c */ /* 0x000fda0003f06070 */
[----:B------:R-:W-:Y:S05]  /*0f50*/  @P0 BRA `(.L_x_23) ;  /* 0x0000000000280947 */ /* 0x000fea0003800000 */
[----:B------:R-:W0:Y:S01]  /*0f60*/  S2UR UR5, SR_CgaCtaId ;  /* 0x00000000000579c3 */ /* 0x000e220000008800 */
[----:B------:R-:W-:Y:S01]  /*0f70*/  UMOV UR4, 0x400 ;  /* 0x0000040000047882 */ /* 0x000fe20000000000 */
[----:B------:R-:W-:Y:S01]  /*0f80*/  IMAD.IADD R3, R5, 0x1, R0 ;  /* 0x0000000105037824 */ /* 0x000fe200078e0200 */
[----:B0-----:R-:W-:-:S06]  /*0f90*/  ULEA UR4, UR5, UR4, 0x18 ;  /* 0x0000000405047291 */ /* 0x001fcc000f8ec0ff */
[----:B------:R-:W-:Y:S02]  /*0fa0*/  LEA R3, R3, UR4, 0x2 ;  /* 0x0000000403037c11 */ /* 0x000fe4000f8e10ff */
[----:B------:R-:W-:-:S04]  /*0fb0*/  LEA R6, R5, UR4, 0x2 ;  /* 0x0000000405067c11 */ /* 0x000fc8000f8e10ff */
[----:B------:R-:W-:Y:S04]  /*0fc0*/  LDS R3, [R3] ;  /* 0x0000000003037984 */ /* 0x000fe80000000800 */
[----:B------:R-:W0:Y:S02]  /*0fd0*/  LDS R4, [R6] ;  /* 0x0000000006047984 */ /* 0x000e240000000800 */
[----:B0-----:R-:W-:-:S13]  /*0fe0*/  ISETP.GE.AND P0, PT, R3, R4, PT ;  /* 0x000000040300720c */ /* 0x001fda0003f06270 */
[----:B------:R0:W-:Y:S02]  /*0ff0*/  @!P0 STS [R6], R3 ;  /* 0x0000000306008388 */ /* 0x0001e40000000800 */
.L_x_23:
[----:B0-----:R-:W-:Y:S01]  /*1000*/  LOP3.LUT R3, R16, RZ, R17, 0xfa, !PT ;  /* 0x000000ff10037212 */ /* 0x001fe200078efa11 */
[----:B------:R-:W-:Y:S05]  /*1010*/  WARPSYNC.ALL ;  /* 0x0000000000007948 */ /* 0x000fea0003800000 */
[----:B------:R-:W-:Y:S01]  /*1020*/  BAR.SYNC.DEFER_BLOCKING 0x0 ;  /* 0x0000000000007b1d */ /* 0x000fe20000010000 */
[----:B------:R-:W-:-:S05]  /*1030*/  ISETP.NE.AND P0, PT, R3, RZ, PT ;  /* 0x000000ff0300720c */ /* 0x000fca0003f05270 */
[----:B------:R-:W-:Y:S08]  /*1040*/  BSSY.RECONVERGENT B7, `(.L_x_24) ;  /* 0x00000e4000077945 */ /* 0x000ff00003800200 */
[----:B------:R-:W-:Y:S05]  /*1050*/  @P0 BRA `(.L_x_25) ;  /* 0x0000000c00880947 */ /* 0x000fea0003800000 */
[----:B------:R-:W0:Y:S01]  /*1060*/  LDC R19, c[0x0][0x390] ;  /* 0x0000e400ff137b82 */ /* 0x000e220000000800 */
[----:B------:R-:W-:Y:S01]  /*1070*/  MOV R8, 0x0 ;  /* 0x0000000000087802 */ /* 0x000fe20000000f00 */
[----:B------:R-:W-:Y:S01]  /*1080*/  STL.64 [R1], R16 ;  /* 0x0000001001007387 */ /* 0x000fe20000100a00 */
[----:B------:R-:W1:Y:S01]  /*1090*/  LDCU.64 UR4, c[0x4][0x20] ;  /* 0x01000400ff0477ac */ /* 0x000e620008000a00 */
[----:B------:R-:W-:Y:S01]  /*10a0*/  MOV R6, R18 ;  /* 0x0000001200067202 */ /* 0x000fe20000000f00 */
[----:B------:R-:W-:Y:S01]  /*10b0*/  IMAD.MOV.U32 R7, RZ, RZ, R2 ;  /* 0x000000ffff077224 */ /* 0x000fe200078e0002 */
[----:B------:R2:W-:Y:S02]  /*10c0*/  STL [R1+0x8], R0 ;  /* 0x0000080001007387 */ /* 0x0005e40000100800 */
[----:B------:R-:W3:Y:S01]  /*10d0*/  LDC.64 R8, c[0x4][R8] ;  /* 0x0100000008087b82 */ /* 0x000ee20000000a00 */
[----:B-1----:R-:W-:Y:S02]  /*10e0*/  IMAD.U32 R4, RZ, RZ, UR4 ;  /* 0x00000004ff047e24 */ /* 0x002fe4000f8e00ff */
[----:B------:R-:W-:Y:S01]  /*10f0*/  IMAD.U32 R5, RZ, RZ, UR5 ;  /* 0x00000005ff057e24 */ /* 0x000fe2000f8e00ff */
[----:B0-----:R-:W-:-:S04]  /*1100*/  ISETP.GE.AND P0, PT, R19, 0x1, PT ;  /* 0x000000011300780c */ /* 0x001fc80003f06270 */
[----:B--2---:R-:W-:-:S09]  /*1110*/  P2R R0, PR, RZ, 0x1 ;  /* 0x00000001ff007803 */ /* 0x004fd20000000000 */
[----:B------:R-:W-:-:S07]  /*1120*/  LEPC R20, `(.L_x_26) ;  /* 0x000000001014794e */ /* 0x000fce0000000000 */
[----:B---3--:R-:W-:Y:S05]  /*1130*/  CALL.ABS.NOINC R8 ;  /* 0x0000000008007343 */ /* 0x008fea0003c00000 */
.L_x_26:
[----:B------:R-:W-:-:S13]  /*1140*/  ISETP.GE.AND P6, PT, R19, 0x1, PT ;  /* 0x000000011300780c */ /* 0x000fda0003fc6270 */
[----:B------:R-:W-:Y:S05]  /*1150*/  @!P6 BRA `(.L_x_27) ;  /* 0x0000000c0028e947 */ /* 0x000fea0003800000 */
[----:B------:R-:W0:Y:S01]  /*1160*/  LDCU UR4, c[0x0][0x390] ;  /* 0x00007200ff0477ac */ /* 0x000e220008000800 */
[----:B------:R-:W-:Y:S01]  /*1170*/  IMAD.MOV.U32 R27, RZ, RZ, RZ ;  /* 0x000000ffff1b7224 */ /* 0x000fe200078e00ff */
[----:B0-----:R-:W-:-:S09]  /*1180*/  UISETP.GE.U32.AND UP0, UPT, UR4, 0x8, UPT ;  /* 0x000000080400788c */ /* 0x001fd2000bf06070 */
[----:B------:R-:W-:Y:S05]  /*1190*/  BRA.U !UP0, `(.L_x_28) ;  /* 0x0000000508847547 */ /* 0x000fea000b800000 */
[----:B------:R-:W0:Y:S01]  /*11a0*/  S2UR UR5, SR_CgaCtaId ;  /* 0x00000000000579c3 */ /* 0x000e220000008800 */
[----:B------:R-:W-:Y:S01]  /*11b0*/  UMOV UR4, 0x400 ;  /* 0x0000040000047882 */ /* 0x000fe20000000000 */
[----:B------:R-:W-:Y:S01]  /*11c0*/  BSSY.RECONVERGENT B6, `(.L_x_29) ;  /* 0x000005d000067945 */ /* 0x000fe20003800200 */
[----:B------:R-:W-:Y:S01]  /*11d0*/  IMAD.MOV R27, RZ, RZ, -R22 ;  /* 0x000000ffff1b7224 */ /* 0x000fe200078e0a16 */
[----:B0-----:R-:W-:-:S04]  /*11e0*/  ULEA UR4, UR5, UR4, 0x18 ;  /* 0x0000000405047291 */ /* 0x001fc8000f8ec0ff */
[----:B------:R-:W-:-:S06]  /*11f0*/  UIADD3 UR4, UPT, UPT, UR4, 0x10, URZ ;  /* 0x0000001004047890 */ /* 0x000fcc000fffe0ff */
[----:B------:R-:W-:-:S07]  /*1200*/  IMAD.U32 R19, RZ, RZ, UR4 ;  /* 0x00000004ff137e24 */ /* 0x000fce000f8e00ff */
.L_x_38:
[----:B------:R-:W0:Y:S01]  /*1210*/  LDS R0, [R19+-0x10] ;  /* 0xfffff00013007984 */ /* 0x000e220000000800 */
[----:B------:R-:W-:Y:S01]  /*1220*/  MOV R8, 0x0 ;  /* 0x0000000000087802 */ /* 0x000fe20000000f00 */
[----:B------:R-:W1:Y:S01]  /*1230*/  LDCU.64 UR4, c[0x4][0x10] ;  /* 0x01000200ff0477ac */ /* 0x000e620008000a00 */
[----:B------:R-:W-:Y:S01]  /*1240*/  IADD3 R27, PT, PT, R27, 0x8, RZ ;  /* 0x000000081b1b7810 */ /* 0x000fe20007ffe0ff */
[----:B------:R-:W-:Y:S02]  /*1250*/  IMAD.MOV.U32 R6, RZ, RZ, R18 ;  /* 0x000000ffff067224 */ /* 0x000fe400078e0012 */
[----:B------:R-:W-:Y:S01]  /*1260*/  IMAD.MOV.U32 R7, RZ, RZ, R2 ;  /* 0x000000ffff077224 */ /* 0x000fe200078e0002 */
[----:B------:R-:W2:Y:S01]  /*1270*/  LDC.64 R8, c[0x4][R8] ;  /* 0x0100000008087b82 */ /* 0x000ea20000000a00 */
[----:B------:R-:W-:-:S04]  /*1280*/  ISETP.NE.AND P0, PT, R27, RZ, PT ;  /* 0x000000ff1b00720c */ /* 0x000fc80003f05270 */
[----:B------:R-:W-:Y:S01]  /*1290*/  P2R R28, PR, RZ, 0x1 ;  /* 0x00000001ff1c7803 */ /* 0x000fe20000000000 */
[----:B-1----:R-:W-:Y:S02]  /*12a0*/  IMAD.U32 R4, RZ, RZ, UR4 ;  /* 0x00000004ff047e24 */ /* 0x002fe4000f8e00ff */
[----:B------:R-:W-:Y:S01]  /*12b0*/  IMAD.U32 R5, RZ, RZ, UR5 ;  /* 0x00000005ff057e24 */ /* 0x000fe2000f8e00ff */
[----:B0-----:R0:W-:Y:S06]  /*12c0*/  STL [R1], R0 ;  /* 0x0000000001007387 */ /* 0x0011ec0000100800 */
[----:B------:R-:W-:-:S07]  /*12d0*/  LEPC R20, `(.L_x_30) ;  /* 0x000000001014794e */ /* 0x000fce0000000000 */
[----:B0-2---:R-:W-:Y:S05]  /*12e0*/  CALL.ABS.NOINC R8 ;  /* 0x0000000008007343 */ /* 0x005fea0003c00000 */
.L_x_30:
[----:B------:R-:W0:Y:S01]  /*12f0*/  LDS R0, [R19+-0xc] ;  /* 0xfffff40013007984 */ /* 0x000e220000000800 */
[----:B------:R-:W-:Y:S01]  /*1300*/  MOV R16, 0x0 ;  /* 0x0000000000107802 */ /* 0x000fe20000000f00 */
[----:B------:R-:W1:Y:S01]  /*1310*/  LDCU.64 UR4, c[0x4][0x10] ;  /* 0x01000200ff0477ac */ /* 0x000e620008000a00 */
[----:B------:R-:W-:Y:S02]  /*1320*/  IMAD.MOV.U32 R6, RZ, RZ, R18 ;  /* 0x000000ffff067224 */ /* 0x000fe400078e0012 */
[----:B------:R2:W3:Y:S01]  /*1330*/  LDC.64 R8, c[0x4][R16] ;  /* 0x0100000010087b82 */ /* 0x0004e20000000a00 */
[----:B------:R-:W-:Y:S01]  /*1340*/  IMAD.MOV.U32 R7, RZ, RZ, R2 ;  /* 0x000000ffff077224 */ /* 0x000fe200078e0002 */
[----:B-1----:R-:W-:Y:S01]  /*1350*/  MOV R4, UR4 ;  /* 0x0000000400047c02 */ /* 0x002fe20008000f00 */
[----:B------:R-:W-:Y:S01]  /*1360*/  IMAD.U32 R5, RZ, RZ, UR5 ;  /* 0x00000005ff057e24 */ /* 0x000fe2000f8e00ff */
[----:B0-----:R2:W-:Y:S06]  /*1370*/  STL [R1], R0 ;  /* 0x0000000001007387 */ /* 0x0015ec0000100800 */
[----:B------:R-:W-:-:S07]  /*1380*/  LEPC R20, `(.L_x_31) ;  /* 0x000000001014794e */ /* 0x000fce0000000000 */
[----:B--23--:R-:W-:Y:S05]  /*1390*/  CALL.ABS.NOINC R8 ;  /* 0x0000000008007343 */ /* 0x00cfea0003c00000 */
.L_x_31:
[----:B------:R-:W0:Y:S01]  /*13a0*/  LDS R0, [R19+-0x8] ;  /* 0xfffff80013007984 */ /* 0x000e220000000800 */
        /* <DEDUP_REMOVED lines=9> */
.L_x_32:
[----:B------:R-:W0:Y:S01]  /*1440*/  LDS R0, [R19+-0x4] ;  /* 0xfffffc0013007984 */ /* 0x000e220000000800 */
        /* <DEDUP_REMOVED lines=9> */
.L_x_33:
[----:B------:R-:W0:Y:S01]  /*14e0*/  LDS R0, [R19] ;  /* 0x0000000013007984 */ /* 0x000e220000000800 */
        /* <DEDUP_REMOVED lines=9> */
.L_x_34:
        /* <DEDUP_REMOVED lines=10> */
.L_x_35:
        /* <DEDUP_REMOVED lines=10> */
.L_x_36:
        /* <DEDUP_REMOVED lines=10> */
.L_x_37:
[----:B------:R-:W-:Y:S01]  /*1760*/  ISETP.NE.AND P6, PT, R28, RZ, PT ;  /* 0x000000ff1c00720c */ /* 0x000fe20003fc5270 */
[----:B------:R-:W-:-:S12]  /*1770*/  VIADD R19, R19, 0x20 ;  /* 0x0000002013137836 */ /* 0x000fd80000000000 */
[----:B------:R-:W-:Y:S05]  /*1780*/  @P6 BRA `(.L_x_38) ;  /* 0xfffffff800a06947 */ /* 0x000fea000383ffff */
[----:B------:R-:W-:Y:S05]  /*1790*/  BSYNC.RECONVERGENT B6 ;  /* 0x0000000000067941 */ /* 0x000fea0003800200 */
.L_x_29:
[----:B------:R-:W-:-:S07]  /*17a0*/  MOV R27, R22 ;  /* 0x00000016001b7202 */ /* 0x000fce0000000f00 */
.L_x_28:
[----:B------:R-:W-:-:S13]  /*17b0*/  ISETP.NE.AND P0, PT, R25, RZ, PT ;  /* 0x000000ff1900720c */ /* 0x000fda0003f05270 */
[----:B------:R-:W-:Y:S05]  /*17c0*/  @!P0 BRA `(.L_x_27) ;  /* 0x00000004008c8947 */ /* 0x000fea0003800000 */
[----:B------:R-:W-:-:S05]  /*17d0*/  VIADD R0, R25, 0xffffffff ;  /* 0xffffffff19007836 */ /* 0x000fca0000000000 */
[----:B------:R-:W-:-:S13]  /*17e0*/  ISETP.GE.U32.AND P0, PT, R0, 0x3, PT ;  /* 0x000000030000780c */ /* 0x000fda0003f06070 */
[----:B------:R-:W-:Y:S05]  /*17f0*/  @!P0 BRA `(.L_x_39) ;  /* 0x0000000000bc8947 */ /* 0x000fea0003800000 */
[----:B------:R-:W0:Y:S01]  /*1800*/  S2UR UR5, SR_CgaCtaId ;  /* 0x00000000000579c3 */ /* 0x000e220000008800 */
[----:B------:R-:W-:Y:S01]  /*1810*/  UMOV UR4, 0x400 ;  /* 0x0000040000047882 */ /* 0x000fe20000000000 */
[----:B------:R-:W-:Y:S01]  /*1820*/  MOV R8, 0x0 ;  /* 0x0000000000087802 */ /* 0x000fe20000000f00 */
[----:B------:R-:W-:Y:S01]  /*1830*/  IMAD.MOV.U32 R7, RZ, RZ, R2 ;  /* 0x000000ffff077224 */ /* 0x000fe200078e0002 */
[----:B------:R-:W-:-:S04]  /*1840*/  MOV R6, R18 ;  /* 0x0000001200067202 */ /* 0x000fc80000000f00 */
[----:B------:R-:W1:Y:S01]  /*1850*/  LDC.64 R8, c[0x4][R8] ;  /* 0x0100000008087b82 */ /* 0x000e620000000a00 */
[----:B0-----:R-:W-:-:S06]  /*1860*/  ULEA UR4, UR5, UR4, 0x18 ;  /* 0x0000000405047291 */ /* 0x001fcc000f8ec0ff */
[----:B------:R-:W-:-:S05]  /*1870*/  LEA R19, R27, UR4, 0x2 ;  /* 0x000000041b137c11 */ /* 0x000fca000f8e10ff */
[----:B------:R-:W0:Y:S01]  /*1880*/  LDS R0, [R19] ;  /* 0x0000000013007984 */ /* 0x000e220000000800 */
[----:B------:R-:W2:Y:S02]  /*1890*/  LDCU.64 UR4, c[0x4][0x10] ;  /* 0x01000200ff0477ac */ /* 0x000ea40008000a00 */
[----:B--2---:R-:W-:Y:S02]  /*18a0*/  IMAD.U32 R4, RZ, RZ, UR4 ;  /* 0x00000004ff047e24 */ /* 0x004fe4000f8e00ff */
[----:B------:R-:W-:Y:S01]  /*18b0*/  IMAD.U32 R5, RZ, RZ, UR5 ;  /* 0x00000005ff057e24 */ /* 0x000fe2000f8e00ff */
[----:B01----:R0:W-:Y:S06]  /*18c0*/  STL [R1], R0 ;  /* 0x0000000001007387 */ /* 0x0031ec0000100800 */
[----:B------:R-:W-:-:S07]  /*18d0*/  LEPC R20, `(.L_x_40) ;  /* 0x000000001014794e */ /* 0x000fce0000000000 */
[----:B0-----:R-:W-:Y:S05]  /*18e0*/  CALL.ABS.NOINC R8 ;  /* 0x0000000008007343 */ /* 0x001fea0003c00000 */
.L_x_40:
[----:B------:R-:W0:Y:S01]  /*18f0*/  LDS R0, [R19+0x4] ;  /* 0x0000040013007984 */ /* 0x000e220000000800 */
[----:B------:R-:W-:Y:S01]  /*1900*/  MOV R16, 0x0 ;  /* 0x0000000000107802 */ /* 0x000fe20000000f00 */
[----:B------:R-:W1:Y:S01]  /*1910*/  LDCU.64 UR4, c[0x4][0x10] ;  /* 0x01000200ff0477ac */ /* 0x000e620008000a00 */
[----:B------:R-:W-:Y:S01]  /*1920*/  MOV R6, R18 ;  /* 0x0000001200067202 */ /* 0x000fe20000000f00 */
[----:B------:R-:W-:Y:S01]  /*1930*/  IMAD.MOV.U32 R7, RZ, RZ, R2 ;  /* 0x000000ffff077224 */ /* 0x000fe200078e0002 */
[----:B------:R2:W3:Y:S01]  /*1940*/  LDC.64 R8, c[0x4][R16] ;  /* 0x0100000010087b82 */ /* 0x0004e20000000a00 */
[----:B-1----:R-:W-:Y:S02]  /*1950*/  IMAD.U32 R4, RZ, RZ, UR4 ;  /* 0x00000004ff047e24 */ /* 0x002fe4000f8e00ff */
[----:B------:R-:W-:Y:S01]  /*1960*/  IMAD.U32 R5, RZ, RZ, UR5 ;  /* 0x00000005ff057e24 */ /* 0x000fe2000f8e00ff */
[----:B0-----:R2:W-:Y:S06]  /*1970*/  STL [R1], R0 ;  /* 0x0000000001007387 */ /* 0x0015ec0000100800 */
[----:B------:R-:W-:-:S07]  /*1980*/  LEPC R20, `(.L_x_41) ;  /* 0x000000001014794e */ /* 0x000fce0000000000 */
[----:B--23--:R-:W-:Y:S05]  /*1990*/  CALL.ABS.NOINC R8 ;  /* 0x0000000008007343 */ /* 0x00cfea0003c00000 */
.L_x_41:
        /* <DEDUP_REMOVED lines=10> */
.L_x_42:
        /* <DEDUP_REMOVED lines=10> */
.L_x_43:
[----:B------:R-:W-:-:S07]  /*1ae0*/  VIADD R27, R27, 0x4 ;  /* 0x000000041b1b7836 */ /* 0x000fce0000000000 */
.L_x_39:
[----:B------:R-:W-:-:S13]  /*1af0*/  ISETP.NE.AND P0, PT, R24, RZ, PT ;  /* 0x000000ff1800720c */ /* 0x000fda0003f05270 */
[----:B------:R-:W-:Y:S05]  /*1b00*/  @!P0 BRA `(.L_x_27) ;  /* 0x0000000000bc8947 */ /* 0x000fea0003800000 */
[----:B------:R-:W-:-:S13]  /*1b10*/  ISETP.NE.AND P0, PT, R24, 0x1, PT ;  /* 0x000000011800780c */ /* 0x000fda0003f05270 */
[----:B------:R-:W-:Y:S05]  /*1b20*/  @!P0 BRA `(.L_x_44) ;  /* 0x00000000006c8947 */ /* 0x000fea0003800000 */
[----:B------:R-:W0:Y:S01]  /*1b30*/  S2UR UR5, SR_CgaCtaId ;  /* 0x00000000000579c3 */ /* 0x000e220000008800 */
[----:B------:R-:W-:Y:S01]  /*1b40*/  UMOV UR4, 0x400 ;  /* 0x0000040000047882 */ /* 0x000fe20000000000 */
[----:B------:R-:W-:Y:S01]  /*1b50*/  MOV R8, 0x0 ;  /* 0x0000000000087802 */ /* 0x000fe20000000f00 */
[----:B------:R-:W-:Y:S02]  /*1b60*/  IMAD.MOV.U32 R6, RZ, RZ, R18 ;  /* 0x000000ffff067224 */ /* 0x000fe400078e0012 */
[----:B------:R-:W-:-:S03]  /*1b70*/  IMAD.MOV.U32 R7, RZ, RZ, R2 ;  /* 0x000000ffff077224 */ /* 0x000fc600078e0002 */
[----:B------:R-:W1:Y:S01]  /*1b80*/  LDC.64 R8, c[0x4][R8] ;  /* 0x0100000008087b82 */ /* 0x000e620000000a00 */
[----:B0-----:R-:W-:-:S06]  /*1b90*/  ULEA UR4, UR5, UR4, 0x18 ;  /* 0x0000000405047291 */ /* 0x001fcc000f8ec0ff */
[----:B------:R-:W-:-:S05]  /*1ba0*/  LEA R16, R27, UR4, 0x2 ;  /* 0x000000041b107c11 */ /* 0x000fca000f8e10ff */
[----:B------:R-:W0:Y:S01]  /*1bb0*/  LDS R0, [R16] ;  /* 0x0000000010007984 */ /* 0x000e220000000800 */
[----:B------:R-:W2:Y:S02]  /*1bc0*/  LDCU.64 UR4, c[0x4][0x10] ;  /* 0x01000200ff0477ac */ /* 0x000ea40008000a00 */
[----:B--2---:R-:W-:Y:S01]  /*1bd0*/  IMAD.U32 R4, RZ, RZ, UR4 ;  /* 0x00000004ff047e24 */ /* 0x004fe2000f8e00ff */
[----:B------:R-:W-:Y:S01]  /*1be0*/  MOV R5, UR5 ;  /* 0x0000000500057c02 */ /* 0x000fe20008000f00 */
[----:B01----:R0:W-:Y:S06]  /*1bf0*/  STL [R1], R0 ;  /* 0x0000000001007387 */ /* 0x0031ec0000100800 */
[----:B------:R-:W-:-:S07]  /*1c00*/  LEPC R20, `(.L_x_45) ;  /* 0x000000001014794e */ /* 0x000fce0000000000 */
[----:B0-----:R-:W-:Y:S05]  /*1c10*/  CALL.ABS.NOINC R8 ;  /* 0x0000000008007343 */ /* 0x001fea0003c00000 */
.L_x_45:
[----:B------:R-:W0:Y:S01]  /*1c20*/  LDS R16, [R16+0x4] ;  /* 0x0000040010107984 */ /* 0x000e220000000800 */
[----:B------:R-:W-:Y:S01]  /*1c30*/  MOV R8, 0x0 ;  /* 0x0000000000087802 */ /* 0x000fe20000000f00 */
[----:B------:R-:W1:Y:S01]  /*1c40*/  LDCU.64 UR4, c[0x4][0x10] ;  /* 0x01000200ff0477ac */ /* 0x000e620008000a00 */
[----:B------:R-:W-:Y:S02]  /*1c50*/  IMAD.MOV.U32 R6, RZ, RZ, R18 ;  /* 0x000000ffff067224 */ /* 0x000fe400078e0012 */
[----:B------:R-:W-:Y:S02]  /*1c60*/  IMAD.MOV.U32 R7, RZ, RZ, R2 ;  /* 0x000000ffff077224 */ /* 0x000fe400078e0002 */
[----:B------:R-:W2:Y:S01]  /*1c70*/  LDC.64 R8, c[0x4][R8] ;  /* 0x0100000008087b82 */ /* 0x000ea20000000a00 */
[----:B-1----:R-:W-:Y:S01]  /*1c80*/  IMAD.U32 R4, RZ, RZ, UR4 ;  /* 0x00000004ff047e24 */ /* 0x002fe2000f8e00ff */
[----:B------:R-:W-:Y:S01]  /*1c90*/  MOV R5, UR5 ;  /* 0x0000000500057c02 */ /* 0x000fe20008000f00 */
[----:B0-----:R0:W-:Y:S06]  /*1ca0*/  STL [R1], R16 ;  /* 0x0000001001007387 */ /* 0x0011ec0000100800 */
[----:B------:R-:W-:-:S07]  /*1cb0*/  LEPC R20, `(.L_x_46) ;  /* 0x000000001014794e */ /* 0x000fce0000000000 */
[----:B0-2---:R-:W-:Y:S05]  /*1cc0*/  CALL.ABS.NOINC R8 ;  /* 0x0000000008007343 */ /* 0x005fea0003c00000 */
.L_x_46:
[----:B------:R-:W-:-:S07]  /*1cd0*/  VIADD R27, R27, 0x2 ;  /* 0x000000021b1b7836 */ /* 0x000fce0000000000 */
.L_x_44:
[----:B------:R-:W0:Y:S02]  /*1ce0*/  LDCU UR4, c[0x0][0x390] ;  /* 0x00007200ff0477ac */ /* 0x000e240008000800 */
[----:B0-----:R-:W-:-:S09]  /*1cf0*/  ULOP3.LUT UP0, URZ, UR4, 0x1, URZ, 0xc0, !UPT ;  /* 0x0000000104ff7892 */ /* 0x001fd2000f80c0ff */
[----:B------:R-:W-:Y:S05]  /*1d00*/  BRA.U !UP0, `(.L_x_27) ;  /* 0x00000001083c7547 */ /* 0x000fea000b800000 */
        /* <DEDUP_REMOVED lines=8> */
[----:B------:R-:W0:Y:S01]  /*1d90*/  LDCU.64 UR4, c[0x4][0x10] ;  /* 0x01000200ff0477ac */ /* 0x000e220008000a00 */
[----:B------:R-:W2:Y:S01]  /*1da0*/  LDS R0, [R0] ;  /* 0x0000000000007984 */ /* 0x000ea20000000800 */
[----:B0-----:R-:W-:Y:S01]  /*1db0*/  MOV R4, UR4 ;  /* 0x0000000400047c02 */ /* 0x001fe20008000f00 */
[----:B------:R-:W-:Y:S02]  /*1dc0*/  IMAD.U32 R5, RZ, RZ, UR5 ;  /* 0x00000005ff057e24 */ /* 0x000fe4000f8e00ff */
[----:B-12---:R0:W-:Y:S05]  /*1dd0*/  STL [R1], R0 ;  /* 0x0000000001007387 */ /* 0x0061ea0000100800 */
[----:B------:R-:W-:-:S07]  /*1de0*/  LEPC R20, `(.L_x_27) ;  /* 0x000000001014794e */ /* 0x000fce0000000000 */
[----:B0-----:R-:W-:Y:S05]  /*1df0*/  CALL.ABS.NOINC R8 ;  /* 0x0000000008007343 */ /* 0x001fea0003c00000 */
.L_x_27:
[----:B------:R-:W-:Y:S01]  /*1e00*/  MOV R8, 0x0 ;  /* 0x0000000000087802 */ /* 0x000fe20000000f00 */
[----:B------:R-:W0:Y:S01]  /*1e10*/  LDCU.64 UR4, c[0x4][0x18] ;  /* 0x01000300ff0477ac */ /* 0x000e220008000a00 */
[----:B------:R-:W-:-:S04]  /*1e20*/  CS2R R6, SRZ ;  /* 0x0000000000067805 */ /* 0x000fc8000001ff00 */
[----:B------:R-:W1:Y:S01]  /*1e30*/  LDC.64 R8, c[0x4][R8] ;  /* 0x0100000008087b82 */ /* 0x000e620000000a00 */
[----:B0-----:R-:W-:Y:S01]  /*1e40*/  MOV R4, UR4 ;  /* 0x0000000400047c02 */ /* 0x001fe20008000f00 */
[----:B------:R-:W-:-:S07]  /*1e50*/  IMAD.U32 R5, RZ, RZ, UR5 ;  /* 0x00000005ff057e24 */ /* 0x000fce000f8e00ff */
[----:B------:R-:W-:-:S07]  /*1e60*/  LEPC R20, `(.L_x_25) ;  /* 0x000000001014794e */ /* 0x000fce0000000000 */
[----:B-1----:R-:W-:Y:S05]  /*1e70*/  CALL.ABS.NOINC R8 ;  /* 0x0000000008007343 */ /* 0x002fea0003c00000 */
.L_x_25:
[----:B------:R-:W-:Y:S05]  /*1e80*/  BSYNC.RECONVERGENT B7 ;  /* 0x0000000000077941 */ /* 0x000fea0003800200 */
.L_x_24:
[----:B------:R-:W-:Y:S01]  /*1e90*/  ISETP.GE.U32.AND P0, PT, R23, R26, PT ;  /* 0x0000001a1700720c */ /* 0x000fe20003f06070 */
[----:B------:R-:W-:-:S12]  /*1ea0*/  IMAD.MOV.U32 R0, RZ, RZ, R23 ;  /* 0x000000ffff007224 */ /* 0x000fd800078e0017 */
[----:B------:R-:W-:Y:S05]  /*1eb0*/  @!P0 BRA `(.L_x_47) ;  /* 0xfffffff000108947 */ /* 0x000fea000383ffff */
.L_x_22:
[----:B------:R-:W1:Y:S02]  /*1ec0*/  S2R R0, SR_TID.X ;  /* 0x0000000000007919 */ /* 0x000e640000002100 */
[----:B-1----:R-:W-:-:S13]  /*1ed0*/  ISETP.NE.AND P0, PT, R0, RZ, PT ;  /* 0x000000ff0000720c */ /* 0x002fda0003f05270 */
[----:B------:R-:W-:Y:S05]  /*1ee0*/  @P0 EXIT ;  /* 0x000000000000094d */ /* 0x000fea0003800000 */
[----:B------:R-:W1:Y:S01]  /*1ef0*/  S2UR UR5, SR_CgaCtaId ;  /* 0x00000000000579c3 */ /* 0x000e620000008800 */
[----:B------:R-:W-:-:S07]  /*1f00*/  UMOV UR4, 0x400 ;  /* 0x0000040000047882 */ /* 0x000fce0000000000 */
[----:B------:R-:W2:Y:S01]  /*1f10*/  LDC.64 R2, c[0x0][0x380] ;  /* 0x0000e000ff027b82 */ /* 0x000ea20000000a00 */
[----:B-1----:R-:W-:Y:S01]  /*1f20*/  ULEA UR4, UR5, UR4, 0x18 ;  /* 0x0000000405047291 */ /* 0x002fe2000f8ec0ff */
[----:B--2---:R-:W-:-:S08]  /*1f30*/  IMAD.WIDE.U32 R2, R17, 0x4, R2 ;  /* 0x0000000411027825 */ /* 0x004fd000078e0002 */
[----:B------:R-:W1:Y:S04]  /*1f40*/  LDS R5, [UR4] ;  /* 0x00000004ff057984 */ /* 0x000e680008000800 */
[----:B-1----:R-:W-:Y:S01]  /*1f50*/  STG.E desc[UR36][R2.64], R5 ;  /* 0x0000000502007986 */ /* 0x002fe2000c101924 */
[----:B------:R-:W-:Y:S05]  /*1f60*/  EXIT ;  /* 0x000000000000794d */ /* 0x000fea0003800000 */
.L_x_48:
[----:B------:R-:W-:-:S00]  /*1f70*/  BRA `(.L_x_48) ;  /* 0xfffffffc00fc7947 */ /* 0x000fc0000383ffff */
[----:B------:R-:W-:-:S00]  /*1f80*/  NOP ;  /* 0x0000000000007918 */ /* 0x000fc00000000000 */
[----:B------:R-:W-:-:S00]  /*1f90*/  NOP ;  /* 0x0000000000007918 */ /* 0x000fc00000000000 */
[----:B------:R-:W-:-:S00]  /*1fa0*/  NOP ;  /* 0x0000000000007918 */ /* 0x000fc00000000000 */
[----:B------:R-:W-:-:S00]  /*1fb0*/  NOP ;  /* 0x0000000000007918 */ /* 0x000fc00000000000 */
[----:B------:R-:W-:-:S00]  /*1fc0*/  NOP ;  /* 0x0000000000007918 */ /* 0x000fc00000000000 */
[----:B------:R-:W-:-:S00]  /*1fd0*/  NOP ;  /* 0x0000000000007918 */ /* 0x000fc00000000000 */
[----:B------:R-:W-:-:S00]  /*1fe0*/  NOP ;  /* 0x0000000000007918 */ /* 0x000fc00000000000 */
[----:B------:R-:W-:-:S00]  /*1ff0*/  NOP ;  /* 0x0000000000007918 */ /* 0x000fc00000000000 */
.L_x_49:


//--------------------- .nv.global.init           --------------------------
	.section	.nv.global.init,"aw",@progbits
.nv.global.init:
	.type		$str$2,@object
	.size		$str$2,($str$1 - $str$2)
$str$2:
        /*0000*/ 	.byte	0x0a, 0x00
	.type		$str$1,@object
	.size		$str$1,($str$3 - $str$1)
$str$1:
        /*0002*/ 	.byte	0x25, 0x64, 0x20, 0x00
	.type		$str$3,@object
	.size		$str$3,($str - $str$3)
$str$3:
        /*0006*/ 	.byte	0x6d, 0x69, 0x6e, 0x74, 0x69, 0x6c, 0x65, 0x20, 0x74, 0x69, 0x64, 0x3d, 0x25, 0x64, 0x20, 0x69
        /*0016*/ 	.byte	0x6e, 0x64, 0x65, 0x78, 0x3d, 0x25, 0x64, 0x2c, 0x20, 0x73, 0x3d, 0x25, 0x64, 0x0a, 0x00
	.type		$str,@object
	.size		$str,(.L_0 - $str)
$str:
        /*0025*/ 	.byte	0x6d, 0x69, 0x6e, 0x74, 0x69, 0x6c, 0x65, 0x20, 0x69, 0x6e, 0x69, 0x63, 0x69, 0x61, 0x6c, 0x20
        /*0035*/ 	.byte	0x74, 0x69, 0x64, 0x3d, 0x25, 0x64, 0x20, 0x69, 0x6e, 0x64, 0x65, 0x78, 0x3d, 0x25, 0x64, 0x3a
        /*0045*/ 	.byte	0x0a, 0x00
.L_0:


//--------------------- .nv.shared._Z10min_kernelPiPS_i --------------------------
	.section	.nv.shared._Z10min_kernelPiPS_i,"aw",@nobits
	.sectionflags	@""
	.align	4
.nv.shared._Z10min_kernelPiPS_i:
	.zero		1036


//--------------------- .nv.shared.reserved.0     --------------------------
	.section	.nv.shared.reserved.0,"aw",@nobits
	.weak		__nv_reservedSMEM_offset_0_alias
	.size		__nv_reservedSMEM_offset_0_alias, 0, 64
	.other		__nv_reservedSMEM_offset_0_alias,@"STO_CUDA_RESERVED_SHARED STV_DEFAULT"
__nv_reservedSMEM_offset_0_alias:
	.zero		0
	.zero		64


//--------------------- .nv.constant0._Z10min_kernelPiPS_i --------------------------
	.section	.nv.constant0._Z10min_kernelPiPS_i,"a",@progbits
	.sectionflags	@""
	.align	4
.nv.constant0._Z10min_kernelPiPS_i:
	.zero		916


//--------------------- SYMBOLS --------------------------

	.type		.nv.reservedSmem.offset0,@object
	.size		.nv.reservedSmem.offset0,0x4
	.type		.nv.reservedSmem.cap,@object
	.size		.nv.reservedSmem.cap,0x4
	.type		vprintf,@function
